	.target	sm_90a

	.elftype	@"ET_EXEC"


//--------------------- .note.nv.tkinfo           --------------------------
	.section	.note.nv.tkinfo,"",@"SHT_NOTE"
	.sectionflags	@"SHF_NOTE_NV_TKINFO"
	.tkinfo
        /*0018*/ 	.word	0x00000002
        /*0030*/ 	.string	""
        /*0030*/ 	.string	"ptxas"
        /*0030*/ 	.string	"Cuda compilation tools, release 13.0, V13.0.88"
        /*0030*/ 	.string	"Build cuda_13.0.r13.0/compiler.36424714_0"
        /*0030*/ 	.string	"-v  -suppress-debug-info  -lineinfo  -arch sm_90a "



//--------------------- .note.nv.cuinfo           --------------------------
	.section	.note.nv.cuinfo,"",@"SHT_NOTE"
	.sectionflags	@"SHF_NOTE_NV_CUINFO"
        /*0018*/ 	.short	0x0002
        /*001a*/ 	.short	0x005a
        /*001c*/ 	.short	0x0082
	.zero		2


//--------------------- .nv.info                  --------------------------
	.section	.nv.info,"",@"SHT_CUDA_INFO"
	.align	4


	//----- nvinfo : EIATTR_REGCOUNT
	.align		4
        /*0000*/ 	.byte	0x04, 0x2f
        /*0002*/ 	.short	(.L_1 - .L_0)
	.align		4
.L_0:
        /*0004*/ 	.word	index@(gluon_wgmma)
        /*0008*/ 	.word	0x0000009a


	//----- nvinfo : EIATTR_FRAME_SIZE
	.align		4
.L_1:
        /*000c*/ 	.byte	0x04, 0x11
        /*000e*/ 	.short	(.L_3 - .L_2)
	.align		4
.L_2:
        /*0010*/ 	.word	index@(gluon_wgmma)
        /*0014*/ 	.word	0x00000000


	//----- nvinfo : EIATTR_MIN_STACK_SIZE
	.align		4
.L_3:
        /*0018*/ 	.byte	0x04, 0x12
        /*001a*/ 	.short	(.L_5 - .L_4)
	.align		4
.L_4:
        /*001c*/ 	.word	index@(gluon_wgmma)
        /*0020*/ 	.word	0x00000000
.L_5:


//--------------------- .nv.compat                --------------------------
	.section	.nv.compat,"",@"SHT_CUDA_COMPAT_INFO"
	.align	4
        /*0000*/ 	.byte	0x02, 0x09, 0x01, 0x00, 0x02, 0x02, 0x04, 0x00, 0x02, 0x05, 0x05, 0x00, 0x03, 0x07, 0x01, 0x01
        /*0010*/ 	.byte	0x02, 0x03, 0x03, 0x00, 0x02, 0x06, 0x01, 0x00, 0x04, 0x0b, 0x08, 0x00, 0x00, 0x00, 0x00, 0x00
        /*0020*/ 	.byte	0x00, 0x00, 0x00, 0x00


//--------------------- .nv.info.gluon_wgmma      --------------------------
	.section	.nv.info.gluon_wgmma,"",@"SHT_CUDA_INFO"
	.sectionflags	@""
	.align	4


	//----- nvinfo : EIATTR_CUDA_API_VERSION
	.align		4
        /*0000*/ 	.byte	0x04, 0x37
        /*0002*/ 	.short	(.L_7 - .L_6)
.L_6:
        /*0004*/ 	.word	0x00000082


	//----- nvinfo : EIATTR_KPARAM_INFO
	.align		4
.L_7:
        /*0008*/ 	.byte	0x04, 0x17
        /*000a*/ 	.short	(.L_9 - .L_8)
.L_8:
        /*000c*/ 	.word	0x00000000
        /*0010*/ 	.short	0x000a
        /*0012*/ 	.short	0x0048
        /*0014*/ 	.byte	0x00, 0xf4, 0x21, 0x00


	//----- nvinfo : EIATTR_KPARAM_INFO
	.align		4
.L_9:
        /*0018*/ 	.byte	0x04, 0x17
        /*001a*/ 	.short	(.L_11 - .L_10)
.L_10:
        /*001c*/ 	.word	0x00000000
        /*0020*/ 	.short	0x0009
        /*0022*/ 	.short	0x0040
        /*0024*/ 	.byte	0x00, 0xf4, 0x21, 0x00


	//----- nvinfo : EIATTR_KPARAM_INFO
	.align		4
.L_11:
        /*0028*/ 	.byte	0x04, 0x17
        /*002a*/ 	.short	(.L_13 - .L_12)
.L_12:
        /*002c*/ 	.word	0x00000000
        /*0030*/ 	.short	0x0008
        /*0032*/ 	.short	0x0038
        /*0034*/ 	.byte	0x00, 0xf0, 0x21, 0x00


	//----- nvinfo : EIATTR_KPARAM_INFO
	.align		4
.L_13:
        /*0038*/ 	.byte	0x04, 0x17
        /*003a*/ 	.short	(.L_15 - .L_14)
.L_14:
        /*003c*/ 	.word	0x00000000
        /*0040*/ 	.short	0x0007
        /*0042*/ 	.short	0x0030
        /*0044*/ 	.byte	0x00, 0xf0, 0x21, 0x00


	//----- nvinfo : EIATTR_KPARAM_INFO
	.align		4
.L_15:
        /*0048*/ 	.byte	0x04, 0x17
        /*004a*/ 	.short	(.L_17 - .L_16)
.L_16:
        /*004c*/ 	.word	0x00000000
        /*0050*/ 	.short	0x0006
        /*0052*/ 	.short	0x0028
        /*0054*/ 	.byte	0x00, 0xf0, 0x21, 0x00


	//----- nvinfo : EIATTR_KPARAM_INFO
	.align		4
.L_17:
        /*0058*/ 	.byte	0x04, 0x17
        /*005a*/ 	.short	(.L_19 - .L_18)
.L_18:
        /*005c*/ 	.word	0x00000000
        /*0060*/ 	.short	0x0005
        /*0062*/ 	.short	0x0020
        /*0064*/ 	.byte	0x00, 0xf0, 0x11, 0x00


	//----- nvinfo : EIATTR_KPARAM_INFO
	.align		4
.L_19:
        /*0068*/ 	.byte	0x04, 0x17
        /*006a*/ 	.short	(.L_21 - .L_20)
.L_20:
        /*006c*/ 	.word	0x00000000
        /*0070*/ 	.short	0x0004
        /*0072*/ 	.short	0x001c
        /*0074*/ 	.byte	0x00, 0xf0, 0x11, 0x00


	//----- nvinfo : EIATTR_KPARAM_INFO
	.align		4
.L_21:
        /*0078*/ 	.byte	0x04, 0x17
        /*007a*/ 	.short	(.L_23 - .L_22)
.L_22:
        /*007c*/ 	.word	0x00000000
        /*0080*/ 	.short	0x0003
        /*0082*/ 	.short	0x0018
        /*0084*/ 	.byte	0x00, 0xf0, 0x11, 0x00


	//----- nvinfo : EIATTR_KPARAM_INFO
	.align		4
.L_23:
        /*0088*/ 	.byte	0x04, 0x17
        /*008a*/ 	.short	(.L_25 - .L_24)
.L_24:
        /*008c*/ 	.word	0x00000000
        /*0090*/ 	.short	0x0002
        /*0092*/ 	.short	0x0010
        /*0094*/ 	.byte	0x00, 0xf4, 0x21, 0x00


	//----- nvinfo : EIATTR_KPARAM_INFO
	.align		4
.L_25:
        /*0098*/ 	.byte	0x04, 0x17
        /*009a*/ 	.short	(.L_27 - .L_26)
.L_26:
        /*009c*/ 	.word	0x00000000
        /*00a0*/ 	.short	0x0001
        /*00a2*/ 	.short	0x0008
        /*00a4*/ 	.byte	0x00, 0xf4, 0x21, 0x00


	//----- nvinfo : EIATTR_KPARAM_INFO
	.align		4
.L_27:
        /*00a8*/ 	.byte	0x04, 0x17
        /*00aa*/ 	.short	(.L_29 - .L_28)
.L_28:
        /*00ac*/ 	.word	0x00000000
        /*00b0*/ 	.short	0x0000
        /*00b2*/ 	.short	0x0000
        /*00b4*/ 	.byte	0x00, 0xf4, 0x21, 0x00


	//----- nvinfo : EIATTR_SPARSE_MMA_MASK
	.align		4
.L_29:
        /*00b8*/ 	.byte	0x03, 0x50
        /*00ba*/ 	.short	0x0000


	//----- nvinfo : EIATTR_MAXREG_COUNT
	.align		4
        /*00bc*/ 	.byte	0x03, 0x1b
        /*00be*/ 	.short	0x00ff


	//----- nvinfo : EIATTR_NUM_BARRIERS
	.align		4
        /*00c0*/ 	.byte	0x02, 0x4c
        /*00c2*/ 	.byte	0x01
	.zero		1


	//----- nvinfo : EIATTR_MERCURY_ISA_VERSION
	.align		4
        /*00c4*/ 	.byte	0x03, 0x5f
        /*00c6*/ 	.short	0x0101


	//----- nvinfo : EIATTR_INT_WARP_WIDE_INSTR_OFFSETS
	.align		4
        /*00c8*/ 	.byte	0x04, 0x31
        /*00ca*/ 	.short	(.L_31 - .L_30)


	//   ....[0]....
.L_30:
        /*00cc*/ 	.word	0x00001250


	//   ....[1]....
        /*00d0*/ 	.word	0x00001270


	//   ....[2]....
        /*00d4*/ 	.word	0x00001280


	//   ....[3]....
        /*00d8*/ 	.word	0x00001290


	//   ....[4]....
        /*00dc*/ 	.word	0x000013a0


	//   ....[5]....
        /*00e0*/ 	.word	0x00001cf0


	//   ....[6]....
        /*00e4*/ 	.word	0x00001d00


	//   ....[7]....
        /*00e8*/ 	.word	0x00001d90


	//   ....[8]....
        /*00ec*/ 	.word	0x00001da0


	//   ....[9]....
        /*00f0*/ 	.word	0x00002290


	//   ....[10]....
        /*00f4*/ 	.word	0x000022b0


	//----- nvinfo : EIATTR_COOP_GROUP_MASK_REGIDS
	.align		4
.L_31:
        /*00f8*/ 	.byte	0x04, 0x29
        /*00fa*/ 	.short	(.L_33 - .L_32)


	//   ....[0]....
.L_32:
        /*00fc*/ 	.word	0xffffffff


	//   ....[1]....
        /*0100*/ 	.word	0xffffffff


	//   ....[2]....
        /*0104*/ 	.word	0xffffffff


	//----- nvinfo : EIATTR_COOP_GROUP_INSTR_OFFSETS
	.align		4
.L_33:
        /*0108*/ 	.byte	0x04, 0x28
        /*010a*/ 	.short	(.L_35 - .L_34)


	//   ....[0]....
.L_34:
        /*010c*/ 	.word	0x00000140


	//   ....[1]....
        /*0110*/ 	.word	0x000006e0


	//   ....[2]....
        /*0114*/ 	.word	0x00000cb0


	//----- nvinfo : EIATTR_MBARRIER_INSTR_OFFSETS
	.align		4
.L_35:
        /*0118*/ 	.byte	0x04, 0x39
        /*011a*/ 	.short	(.L_37 - .L_36)


	//   ....[0]....
.L_36:
        /*011c*/ 	.word	0x00001400
        /*0120*/ 	.word	0x000000ff
        /*0124*/ 	.word	0x00018000
        /*0128*/ 	.short	0x0100
        /*012a*/ 	.byte	0x14
	.zero		1


	//   ....[1]....
        /*012c*/ 	.word	0x00001590
        /*0130*/ 	.word	0x000000ff
        /*0134*/ 	.word	0x00018008
        /*0138*/ 	.short	0x0100
        /*013a*/ 	.byte	0x14
	.zero		1


	//   ....[2]....
        /*013c*/ 	.word	0x00001720
        /*0140*/ 	.word	0x000000ff
        /*0144*/ 	.word	0x00018010
        /*0148*/ 	.short	0x0100
        /*014a*/ 	.byte	0x14
	.zero		1


	//   ....[3]....
        /*014c*/ 	.word	0x000017c0
        /*0150*/ 	.word	0x000000ff
        /*0154*/ 	.word	0x00018018
        /*0158*/ 	.short	0x0100
        /*015a*/ 	.byte	0x14
	.zero		1


	//   ....[4]....
        /*015c*/ 	.word	0x00001e80
        /*0160*/ 	.word	0x000000ff
        /*0164*/ 	.word	0x00018000
        /*0168*/ 	.short	0x010a
        /*016a*/ 	.byte	0x20
	.zero		1


	//   ....[5]....
        /*016c*/ 	.word	0x00002160
        /*0170*/ 	.word	0x000000ff
        /*0174*/ 	.word	0x00018000
        /*0178*/ 	.short	0x0108
        /*017a*/ 	.byte	0x14
	.zero		1


	//   ....[6]....
        /*017c*/ 	.word	0x00002240
        /*0180*/ 	.word	0x000000ff
        /*0184*/ 	.word	0x00018008
        /*0188*/ 	.short	0x0108
        /*018a*/ 	.byte	0x14
	.zero		1


	//   ....[7]....
        /*018c*/ 	.word	0x00002360
        /*0190*/ 	.word	0x000000ff
        /*0194*/ 	.word	0x00018010
        /*0198*/ 	.short	0x0108
        /*019a*/ 	.byte	0x14
	.zero		1


	//   ....[8]....
        /*019c*/ 	.word	0x00002440
        /*01a0*/ 	.word	0x000000ff
        /*01a4*/ 	.word	0x00018018
        /*01a8*/ 	.short	0x0108
        /*01aa*/ 	.byte	0x14
	.zero		1


	//   ....[9]....
        /*01ac*/ 	.word	0x00002a90
        /*01b0*/ 	.word	0x000000ff
        /*01b4*/ 	.word	0x00018000
        /*01b8*/ 	.short	0x010a
        /*01ba*/ 	.byte	0x20
	.zero		1


	//----- nvinfo : EIATTR_NUM_MBARRIERS
	.align		4
.L_37:
        /*01bc*/ 	.byte	0x03, 0x38
        /*01be*/ 	.short	0x0004


	//----- nvinfo : EIATTR_EXIT_INSTR_OFFSETS
	.align		4
        /*01c0*/ 	.byte	0x04, 0x1c
        /*01c2*/ 	.short	(.L_39 - .L_38)


	//   ....[0]....
.L_38:
        /*01c4*/ 	.word	0x00002a80


	//----- nvinfo : EIATTR_REQNTID
	.align		4
.L_39:
        /*01c8*/ 	.byte	0x04, 0x10
        /*01ca*/ 	.short	(.L_41 - .L_40)
.L_40:
        /*01cc*/ 	.word	0x00000100
        /*01d0*/ 	.word	0x00000001
        /*01d4*/ 	.word	0x00000001


	//----- nvinfo : EIATTR_CRS_STACK_SIZE
	.align		4
.L_41:
        /*01d8*/ 	.byte	0x04, 0x1e
        /*01da*/ 	.short	(.L_43 - .L_42)
.L_42:
        /*01dc*/ 	.word	0x00000000


	//----- nvinfo : EIATTR_CBANK_PARAM_SIZE
	.align		4
.L_43:
        /*01e0*/ 	.byte	0x03, 0x19
        /*01e2*/ 	.short	0x0050


	//----- nvinfo : EIATTR_PARAM_CBANK
	.align		4
        /*01e4*/ 	.byte	0x04, 0x0a
        /*01e6*/ 	.short	(.L_45 - .L_44)
	.align		4
.L_44:
        /*01e8*/ 	.word	index@(.nv.constant0.gluon_wgmma)
        /*01ec*/ 	.short	0x0210
        /*01ee*/ 	.short	0x0050


	//----- nvinfo : EIATTR_SW_WAR
	.align		4
.L_45:
        /*01f0*/ 	.byte	0x04, 0x36
        /*01f2*/ 	.short	(.L_47 - .L_46)
.L_46:
        /*01f4*/ 	.word	0x00000008
.L_47:


//--------------------- .nv.callgraph             --------------------------
	.section	.nv.callgraph,"",@"SHT_CUDA_CALLGRAPH"
	.align	4
	.sectionentsize	8
	.align		4
        /*0000*/ 	.word	0x00000000
	.align		4
        /*0004*/ 	.word	0xffffffff
	.align		4
        /*0008*/ 	.word	0x00000000
	.align		4
        /*000c*/ 	.word	0xfffffffe
	.align		4
        /*0010*/ 	.word	0x00000000
	.align		4
        /*0014*/ 	.word	0xfffffffd
	.align		4
        /*0018*/ 	.word	0x00000000
	.align		4
        /*001c*/ 	.word	0xfffffffc


//--------------------- .text.gluon_wgmma         --------------------------
	.section	.text.gluon_wgmma,"ax",@progbits
	.align	128
        .global         gluon_wgmma
        .type           gluon_wgmma,@function
        .size           gluon_wgmma,(.L_x_53 - gluon_wgmma)
        .other          gluon_wgmma,@"STO_CUDA_ENTRY STV_DEFAULT"
gluon_wgmma:
.text.gluon_wgmma:
[----:B------:R-:W-:Y:S01]  /*0000*/  LDC R1, c[0x0][0x28] ;  /* 0x00000a00ff017b82 */ /* 0x000fe20000000800 */
[----:B------:R-:W1:Y:S07]  /*0010*/  S2R R0, SR_TID.X ;  /* 0x0000000000007919 */ /* 0x000e6e0000002100 */
[----:B------:R-:W2:Y:S01]  /*0020*/  S2UR UR4, SR_CgaCtaId ;  /* 0x00000000000479c3 */ /* 0x000ea20000008800 */
[----:B------:R-:W-:Y:S01]  /*0030*/  UMOV UR20, 0x400 ;  /* 0x0000040000147882 */ /* 0x000fe20000000000 */
[----:B------:R-:W-:Y:S01]  /*0040*/  ULDC UR6, c[0x0][0xc] ;  /* 0x0000030000067ab9 */ /* 0x000fe20000000800 */
[----:B------:R-:W-:Y:S01]  /*0050*/  ULDC.64 UR26, c[0x0][0x250] ;  /* 0x00009400001a7ab9 */ /* 0x000fe20000000a00 */
[----:B------:R-:W-:Y:S04]  /*0060*/  BSSY B0, `(.L_x_0) ;  /* 0x000001e000007945 */ /* 0x000fe80003800000 */
[----:B------:R-:W3:Y:S08]  /*0070*/  LDC R12, c[0x0][0x230] ;  /* 0x00008c00ff0c7b82 */ /* 0x000ef00000000800 */
[----:B------:R-:W-:Y:S08]  /*0080*/  S2UR UR31, SR_CTAID.Y ;  /* 0x00000000001f79c3 */ /* 0x000ff00000002600 */
[----:B------:R-:W4:Y:S01]  /*0090*/  S2UR UR5, SR_CTAID.Z ;  /* 0x00000000000579c3 */ /* 0x000f220000002700 */
[----:B--2---:R-:W-:-:S03]  /*00a0*/  ULEA UR20, UR4, UR20, 0x18 ;  /* 0x0000001404147291 */ /* 0x004fc6000f8ec03f */
[----:B------:R-:W-:Y:S01]  /*00b0*/  ULDC UR4, c[0x0][0x10] ;  /* 0x0000040000047ab9 */ /* 0x000fe20000000800 */
[----:B-1----:R-:W-:-:S03]  /*00c0*/  LOP3.LUT R7, R0, 0xff, RZ, 0xc0, !PT ;  /* 0x000000ff00077812 */ /* 0x002fc600078ec0ff */
[----:B------:R-:W1:Y:S01]  /*00d0*/  S2UR UR30, SR_CTAID.X ;  /* 0x00000000001e79c3 */ /* 0x000e620000002500 */
[----:B---3--:R-:W-:Y:S01]  /*00e0*/  VIADD R5, R12, 0xffffffff ;  /* 0xffffffff0c057836 */ /* 0x008fe20000000000 */
[C---:B------:R-:W-:Y:S02]  /*00f0*/  ISETP.GE.U32.AND P0, PT, R7.reuse, 0x20, PT ;  /* 0x000000200700780c */ /* 0x040fe40003f06070 */
[C---:B------:R-:W-:Y:S02]  /*0100*/  ISETP.NE.U32.AND P2, PT, R7.reuse, RZ, PT ;  /* 0x000000ff0700720c */ /* 0x040fe40003f45070 */
[----:B------:R-:W-:Y:S02]  /*0110*/  LEA R4, R7, UR20, 0x2 ;  /* 0x0000001407047c11 */ /* 0x000fe4000f8e10ff */
[----:B------:R-:W2:Y:S07]  /*0120*/  LDC R6, c[0x0][0x228] ;  /* 0x00008a00ff067b82 */ /* 0x000eae0000000800 */
[----:B------:R3:W-:Y:S01]  /*0130*/  @!P0 STS [R4], RZ ;  /* 0x000000ff04008388 */ /* 0x0007e20000000800 */
[----:B------:R-:W-:-:S03]  /*0140*/  NOP ;  /* 0x0000000000007918 */ /* 0x000fc60000000000 */
[----:B------:R3:W-:Y:S01]  /*0150*/  @!P2 STS [UR20+0x20], R5 ;  /* 0x00002005ff00a988 */ /* 0x0007e20008000814 */
[----:B----4-:R-:W-:-:S04]  /*0160*/  UIMAD UR4, UR5, UR4, UR31 ;  /* 0x00000004050472a4 */ /* 0x010fc8000f8e021f */
[----:B-1----:R-:W-:-:S04]  /*0170*/  UIMAD UR4, UR4, UR6, UR30 ;  /* 0x00000006040472a4 */ /* 0x002fc8000f8e021e */
[----:B------:R-:W-:Y:S01]  /*0180*/  UIMAD UR5, UR4, 0x180, URZ ;  /* 0x00000180040578a4 */ /* 0x000fe2000f8e023f */
[----:B--2---:R-:W-:Y:S02]  /*0190*/  VIADD R6, R6, 0xffffffff ;  /* 0xffffffff06067836 */ /* 0x004fe40000000000 */
[----:B------:R-:W-:Y:S01]  /*01a0*/  UMOV UR4, URZ ;  /* 0x0000003f00047c82 */ /* 0x000fe20008000000 */
[----:B------:R-:W-:-:S04]  /*01b0*/  UIADD3 UR22, UP0, UR5, UR26, URZ ;  /* 0x0000001a05167290 */ /* 0x000fc8000ff1e03f */
[----:B------:R-:W-:Y:S01]  /*01c0*/  ULEA.HI.X.SX32 UR23, UR5, UR27, 0x1, UP0 ;  /* 0x0000001b05177291 */ /* 0x000fe200080f0e3f */
[----:B---3--:R-:W-:Y:S11]  /*01d0*/  @P2 BRA `(.L_x_1) ;  /* 0x0000000000182947 */ /* 0x008ff60003800000 */
[----:B------:R-:W1:Y:S01]  /*01e0*/  LDS R2, [UR20+0x8] ;  /* 0x00000814ff027984 */ /* 0x000e620008000800 */
[----:B------:R-:W2:Y:S01]  /*01f0*/  LDC.64 R8, c[0x0][0x210] ;  /* 0x00008400ff087b82 */ /* 0x000ea20000000a00 */
[----:B------:R-:W-:Y:S02]  /*0200*/  IMAD.MOV.U32 R3, RZ, RZ, 0x70 ;  /* 0x00000070ff037424 */ /* 0x000fe400078e00ff */
[----:B--2---:R2:W-:Y:S03]  /*0210*/  STS.64 [UR20], R8 ;  /* 0x00000008ff007988 */ /* 0x0045e60008000a14 */
[----:B-1----:R-:W-:-:S05]  /*0220*/  LOP3.LUT R2, R2, 0x10, R3, 0xd8, !PT ;  /* 0x0000001002027812 */ /* 0x002fca00078ed803 */
[----:B------:R2:W-:Y:S02]  /*0230*/  STS [UR20+0x8], R2 ;  /* 0x00000802ff007988 */ /* 0x0005e40008000814 */
.L_x_1:
[----:B------:R-:W-:Y:S05]  /*0240*/  BSYNC B0 ;  /* 0x0000000000007941 */ /* 0x000fea0003800000 */
.L_x_0:
[----:B------:R-:W-:Y:S04]  /*0250*/  BSSY B0, `(.L_x_2) ;  /* 0x000000a000007945 */ /* 0x000fe80003800000 */
[----:B------:R-:W-:Y:S05]  /*0260*/  @P2 BRA `(.L_x_3) ;  /* 0x0000000000202947 */ /* 0x000fea0003800000 */
[----:B--2---:R-:W1:Y:S01]  /*0270*/  LDS R2, [UR20+0x34] ;  /* 0x00003414ff027984 */ /* 0x004e620008000800 */
[----:B------:R-:W-:Y:S02]  /*0280*/  IMAD.MOV.U32 R3, RZ, RZ, 0x3f000000 ;  /* 0x3f000000ff037424 */ /* 0x000fe400078e00ff */
[----:B------:R-:W-:Y:S01]  /*0290*/  @!P2 IMAD.MOV.U32 R8, RZ, RZ, 0x7f ;  /* 0x0000007fff08a424 */ /* 0x000fe200078e00ff */
[----:B------:R-:W2:Y:S02]  /*02a0*/  @!P2 LDS R9, [UR20+0x38] ;  /* 0x00003814ff09a984 */ /* 0x000ea40008000800 */
[----:B-1----:R-:W-:Y:S02]  /*02b0*/  LOP3.LUT R2, R2, 0xff000000, R3, 0xb8, !PT ;  /* 0xff00000002027812 */ /* 0x002fe400078eb803 */
[----:B--2---:R-:W-:-:S03]  /*02c0*/  @!P2 LOP3.LUT R3, R9, 0xff, R8, 0xb8, !PT ;  /* 0x000000ff0903a812 */ /* 0x004fc600078eb808 */
[----:B------:R1:W-:Y:S04]  /*02d0*/  STS [UR20+0x34], R2 ;  /* 0x00003402ff007988 */ /* 0x0003e80008000814 */
[----:B------:R1:W-:Y:S02]  /*02e0*/  @!P2 STS [UR20+0x38], R3 ;  /* 0x00003803ff00a988 */ /* 0x0003e40008000814 */
.L_x_3:
[----:B------:R-:W-:Y:S05]  /*02f0*/  BSYNC B0 ;  /* 0x0000000000007941 */ /* 0x000fea0003800000 */
.L_x_2:
[----:B------:R-:W-:Y:S04]  /*0300*/  BSSY B0, `(.L_x_4) ;  /* 0x000000a000007945 */ /* 0x000fe80003800000 */
[----:B------:R-:W-:Y:S05]  /*0310*/  @P2 BRA `(.L_x_5) ;  /* 0x0000000000202947 */ /* 0x000fea0003800000 */
[----:B-12---:R-:W1:Y:S01]  /*0320*/  LDS R2, [UR20+0x1c] ;  /* 0x00001c14ff027984 */ /* 0x006e620008000800 */
[----:B------:R-:W2:Y:S03]  /*0330*/  LDC.64 R10, c[0x0][0x238] ;  /* 0x00008e00ff0a7b82 */ /* 0x000ea60000000a00 */
[----:B------:R3:W-:Y:S01]  /*0340*/  STS [UR20+0x24], R6 ;  /* 0x00002406ff007988 */ /* 0x0007e20008000814 */
[--C-:B--2---:R-:W-:Y:S02]  /*0350*/  SHF.R.U32.HI R9, RZ, 0x4, R11.reuse ;  /* 0x00000004ff097819 */ /* 0x104fe4000001160b */
[----:B------:R-:W-:-:S05]  /*0360*/  SHF.R.U64 R3, R10, 0x4, R11 ;  /* 0x000000040a037819 */ /* 0x000fca000000120b */
[----:B------:R3:W-:Y:S01]  /*0370*/  STS [UR20+0xc], R3 ;  /* 0x00000c03ff007988 */ /* 0x0007e20008000814 */
[----:B-1----:R-:W-:-:S05]  /*0380*/  LOP3.LUT R2, R2, 0xf, R9, 0xb8, !PT ;  /* 0x0000000f02027812 */ /* 0x002fca00078eb809 */
[----:B------:R3:W-:Y:S02]  /*0390*/  STS [UR20+0x1c], R2 ;  /* 0x00001c02ff007988 */ /* 0x0007e40008000814 */
.L_x_5:
[----:B------:R-:W-:Y:S05]  /*03a0*/  BSYNC B0 ;  /* 0x0000000000007941 */ /* 0x000fea0003800000 */
.L_x_4:
[----:B------:R-:W-:Y:S04]  /*03b0*/  BSSY B1, `(.L_x_6) ;  /* 0x000001d000017945 */ /* 0x000fe80003800000 */
[----:B------:R-:W-:Y:S04]  /*03c0*/  BSSY B0, `(.L_x_7) ;  /* 0x0000018000007945 */ /* 0x000fe80003800000 */
[----:B------:R-:W-:Y:S05]  /*03d0*/  @P2 BRA `(.L_x_8) ;  /* 0x00000000001c2947 */ /* 0x000fea0003800000 */
[----:B-123--:R-:W1:Y:S02]  /*03e0*/  LDS R2, [UR20+0x34] ;  /* 0x00003414ff027984 */ /* 0x00ee640008000800 */
[----:B-1----:R-:W-:-:S05]  /*03f0*/  LOP3.LUT R2, R2, 0x7, RZ, 0xb8, !PT ;  /* 0x0000000702027812 */ /* 0x002fca00078eb8ff */
[----:B------:R1:W-:Y:S01]  /*0400*/  STS [UR20+0x34], R2 ;  /* 0x00003402ff007988 */ /* 0x0003e20008000814 */
[----:B------:R-:W-:Y:S05]  /*0410*/  @P2 BRA `(.L_x_9) ;  /* 0x00000000001c2947 */ /* 0x000fea0003800000 */
[----:B-1----:R-:W1:Y:S02]  /*0420*/  LDS R2, [UR20+0x34] ;  /* 0x00003414ff027984 */ /* 0x002e640008000800 */
[----:B-1----:R-:W-:-:S05]  /*0430*/  LOP3.LUT R2, R2, 0x38, RZ, 0xb8, !PT ;  /* 0x0000003802027812 */ /* 0x002fca00078eb8ff */
[----:B------:R4:W-:Y:S02]  /*0440*/  STS [UR20+0x34], R2 ;  /* 0x00003402ff007988 */ /* 0x0009e40008000814 */
.L_x_8:
[----:B------:R-:W-:Y:S05]  /*0450*/  @P2 BRA `(.L_x_10) ;  /* 0x00000000001c2947 */ /* 0x000fea0003800000 */
[----:B-1234-:R-:W1:Y:S02]  /*0460*/  LDS R2, [UR20+0x8] ;  /* 0x00000814ff027984 */ /* 0x01ee640008000800 */
[----:B-1----:R-:W-:-:S05]  /*0470*/  LOP3.LUT R2, R2, 0x780, RZ, 0xb8, !PT ;  /* 0x0000078002027812 */ /* 0x002fca00078eb8ff */
[----:B------:R2:W-:Y:S02]  /*0480*/  STS [UR20+0x8], R2 ;  /* 0x00000802ff007988 */ /* 0x0005e40008000814 */
.L_x_9:
[----:B------:R-:W-:Y:S05]  /*0490*/  @P2 BRA `(.L_x_11) ;  /* 0x0000000000282947 */ /* 0x000fea0003800000 */
[----:B-12---:R-:W1:Y:S02]  /*04a0*/  LDS R2, [UR20+0x8] ;  /* 0x00000814ff027984 */ /* 0x006e640008000800 */
[----:B-1----:R-:W-:-:S05]  /*04b0*/  LOP3.LUT R2, R2, 0x1800, RZ, 0xb8, !PT ;  /* 0x0000180002027812 */ /* 0x002fca00078eb8ff */
[----:B------:R5:W-:Y:S02]  /*04c0*/  STS [UR20+0x8], R2 ;  /* 0x00000802ff007988 */ /* 0x000be40008000814 */
.L_x_10:
[----:B------:R-:W-:Y:S05]  /*04d0*/  @P2 BREAK B0 ;  /* 0x0000000000002942 */ /* 0x000fea0003800000 */
[----:B------:R-:W-:Y:S05]  /*04e0*/  @P2 BRA `(.L_x_12) ;  /* 0x0000000000242947 */ /* 0x000fea0003800000 */
[----:B-1-3--:R-:W1:Y:S01]  /*04f0*/  LDS R3, [UR20+0x8] ;  /* 0x00000814ff037984 */ /* 0x00ae620008000800 */
[----:B--2-45:R-:W-:-:S05]  /*0500*/  IMAD.MOV.U32 R2, RZ, RZ, 0x6000 ;  /* 0x00006000ff027424 */ /* 0x034fca00078e00ff */
[----:B-1----:R-:W-:-:S04]  /*0510*/  LOP3.LUT R2, R3, 0x4000, R2, 0xd8, !PT ;  /* 0x0000400003027812 */ /* 0x002fc800078ed802 */
[----:B------:R-:W-:-:S05]  /*0520*/  LOP3.LUT R2, R2, 0x400000, RZ, 0xb8, !PT ;  /* 0x0040000002027812 */ /* 0x000fca00078eb8ff */
[----:B------:R3:W-:Y:S02]  /*0530*/  STS [UR20+0x8], R2 ;  /* 0x00000802ff007988 */ /* 0x0007e40008000814 */
.L_x_11:
[----:B------:R-:W-:Y:S05]  /*0540*/  BSYNC B0 ;  /* 0x0000000000007941 */ /* 0x000fea0003800000 */
.L_x_7:
[----:B-123--:R-:W1:Y:S02]  /*0550*/  @!P2 LDS R2, [UR20+0x8] ;  /* 0x00000814ff02a984 */ /* 0x00ee640008000800 */
[----:B-1----:R-:W-:-:S05]  /*0560*/  @!P2 LOP3.LUT R2, R2, 0x8000, RZ, 0xb8, !PT ;  /* 0x000080000202a812 */ /* 0x002fca00078eb8ff */
[----:B------:R1:W-:Y:S02]  /*0570*/  @!P2 STS [UR20+0x8], R2 ;  /* 0x00000802ff00a988 */ /* 0x0003e40008000814 */
.L_x_12:
[----:B------:R-:W-:Y:S05]  /*0580*/  BSYNC B1 ;  /* 0x0000000000017941 */ /* 0x000fea0003800000 */
.L_x_6:
[----:B------:R-:W-:Y:S05]  /*0590*/  WARPSYNC.ALL ;  /* 0x0000000000007948 */ /* 0x000fea0003800000 */
[----:B------:R-:W-:Y:S05]  /*05a0*/  @P0 BRA `(.L_x_13) ;  /* 0x0000000000280947 */ /* 0x000fea0003800000 */
[----:B-12345:R-:W1:Y:S01]  /*05b0*/  S2R R2, SR_LANEID ;  /* 0x0000000000027919 */ /* 0x03ee620000000000 */
[----:B------:R-:W-:Y:S05]  /*05c0*/  WARPSYNC.ALL ;  /* 0x0000000000007948 */ /* 0x000fea0003800000 */
[----:B-1----:R-:W-:-:S05]  /*05d0*/  IMAD.SHL.U32 R8, R2, 0x4, RZ ;  /* 0x0000000402087824 */ /* 0x002fca00078e00ff */
[----:B------:R-:W1:Y:S01]  /*05e0*/  LDS R9, [R8+UR20] ;  /* 0x0000001408097984 */ /* 0x000e620008000800 */
[----:B------:R-:W-:-:S05]  /*05f0*/  IADD3 R2, P1, R8, UR22, RZ ;  /* 0x0000001608027c10 */ /* 0x000fca000ff3e0ff */
[----:B------:R-:W-:-:S05]  /*0600*/  IMAD.X R3, RZ, RZ, UR23, P1 ;  /* 0x00000017ff037e24 */ /* 0x000fca00088e06ff */
[----:B-1----:R1:W2:Y:S01]  /*0610*/  ATOMG.E.EXCH.STRONG.GPU PT, RZ, [R2], R9 ;  /* 0x0000000902ff73a8 */ /* 0x0022a200041ee100 */
[----:B------:R-:W-:-:S04]  /*0620*/  DEPBAR {5,4,3,2,1,0} ;  /* 0x0000003f0000791a */ /* 0x000fc80000000000 */
[----:B------:R1:W-:Y:S01]  /*0630*/  UTMACCTL.IV [UR22] ;  /* 0x00000000160079b9 */ /* 0x0003e20008000000 */
[----:B------:R-:W-:Y:S01]  /*0640*/  NOP ;  /* 0x0000000000007918 */ /* 0x000fe20000000000 */
.L_x_13:
[----:B------:R-:W-:Y:S05]  /*0650*/  @P0 BRA `(.L_x_14) ;  /* 0x00000000000c0947 */ /* 0x000fea0003800000 */
[----:B------:R0:W-:Y:S01]  /*0660*/  UTMACMDFLUSH ;  /* 0x00000000000079b7 */ /* 0x0001e20000000000 */
[----:B------:R-:W-:Y:S05]  /*0670*/  @P0 BRA `(.L_x_14) ;  /* 0x0000000000040947 */ /* 0x000fea0003800000 */
[----:B------:R-:W-:-:S04]  /*0680*/  DEPBAR.LE SB0, 0x0 ;  /* 0x000080000000791a */ /* 0x000fc80000000000 */
.L_x_14:
[----:B------:R-:W-:Y:S05]  /*0690*/  WARPSYNC.ALL ;  /* 0x0000000000007948 */ /* 0x000fea0003800000 */
[----:B--2---:R-:W-:Y:S06]  /*06a0*/  BAR.SYNC.DEFER_BLOCKING 0x0 ;  /* 0x0000000000007b1d */ /* 0x004fec0000010000 */
[----:B------:R-:W-:Y:S02]  /*06b0*/  BSSY B1, `(.L_x_15) ;  /* 0x000000b000017945 */ /* 0x000fe40003800000 */
[----:B------:R-:W-:Y:S06]  /*06c0*/  BAR.SYNC.DEFER_BLOCKING 0x0 ;  /* 0x0000000000007b1d */ /* 0x000fec0000010000 */
[----:B------:R2:W-:Y:S01]  /*06d0*/  @!P0 STS [R4], RZ ;  /* 0x000000ff04008388 */ /* 0x0005e20000000800 */
[----:B------:R-:W-:Y:S01]  /*06e0*/  NOP ;  /* 0x0000000000007918 */ /* 0x000fe20000000000 */
[----:B------:R-:W-:Y:S05]  /*06f0*/  @P2 BRA `(.L_x_16) ;  /* 0x0000000000182947 */ /* 0x000fea0003800000 */
[----:B-1-345:R-:W1:Y:S01]  /*0700*/  LDS R2, [UR20+0x8] ;  /* 0x00000814ff027984 */ /* 0x03ae620008000800 */
[----:B------:R-:W3:Y:S01]  /*0710*/  LDC.64 R8, c[0x0][0x218] ;  /* 0x00008600ff087b82 */ /* 0x000ee20000000a00 */
[----:B------:R-:W-:Y:S02]  /*0720*/  IMAD.MOV.U32 R3, RZ, RZ, 0x70 ;  /* 0x00000070ff037424 */ /* 0x000fe400078e00ff */
[----:B---3--:R3:W-:Y:S03]  /*0730*/  STS.64 [UR20], R8 ;  /* 0x00000008ff007988 */ /* 0x0087e60008000a14 */
[----:B-1----:R-:W-:-:S05]  /*0740*/  LOP3.LUT R2, R2, 0x10, R3, 0xd8, !PT ;  /* 0x0000001002027812 */ /* 0x002fca00078ed803 */
[----:B------:R3:W-:Y:S02]  /*0750*/  STS [UR20+0x8], R2 ;  /* 0x00000802ff007988 */ /* 0x0007e40008000814 */
.L_x_16:
[----:B-1----:R-:W-:Y:S05]  /*0760*/  BSYNC B1 ;  /* 0x0000000000017941 */ /* 0x002fea0003800000 */
.L_x_15:
[----:B------:R-:W-:Y:S04]  /*0770*/  BSSY B2, `(.L_x_17) ;  /* 0x000000f000027945 */ /* 0x000fe80003800000 */
[----:B------:R-:W-:Y:S04]  /*0780*/  BSSY B1, `(.L_x_18) ;  /* 0x000000c000017945 */ /* 0x000fe80003800000 */
[----:B------:R-:W-:Y:S05]  /*0790*/  @P2 BRA `(.L_x_19) ;  /* 0x0000000000282947 */ /* 0x000fea0003800000 */
[----:B---345:R-:W1:Y:S01]  /*07a0*/  LDS R2, [UR20+0x34] ;  /* 0x00003414ff027984 */ /* 0x038e620008000800 */
[----:B------:R-:W-:Y:S01]  /*07b0*/  IMAD.MOV.U32 R3, RZ, RZ, 0x3f000000 ;  /* 0x3f000000ff037424 */ /* 0x000fe200078e00ff */
[----:B------:R-:W-:Y:S05]  /*07c0*/  @P2 BREAK B1 ;  /* 0x0000000000012942 */ /* 0x000fea0003800000 */
[----:B-1----:R-:W-:-:S05]  /*07d0*/  LOP3.LUT R2, R2, 0xff000000, R3, 0xb8, !PT ;  /* 0xff00000002027812 */ /* 0x002fca00078eb803 */
[----:B------:R1:W-:Y:S01]  /*07e0*/  STS [UR20+0x34], R2 ;  /* 0x00003402ff007988 */ /* 0x0003e20008000814 */
[----:B------:R-:W-:Y:S05]  /*07f0*/  @P2 BRA `(.L_x_20) ;  /* 0x0000000000182947 */ /* 0x000fea0003800000 */
[----:B------:R-:W3:Y:S01]  /*0800*/  LDS R3, [UR20+0x38] ;  /* 0x00003814ff037984 */ /* 0x000ee20008000800 */
[----:B-1----:R-:W-:-:S05]  /*0810*/  IMAD.MOV.U32 R2, RZ, RZ, 0xff ;  /* 0x000000ffff027424 */ /* 0x002fca00078e00ff */
[----:B---3--:R-:W-:-:S05]  /*0820*/  LOP3.LUT R2, R3, 0xff, R2, 0xb8, !PT ;  /* 0x000000ff03027812 */ /* 0x008fca00078eb802 */
[----:B------:R1:W-:Y:S02]  /*0830*/  STS [UR20+0x38], R2 ;  /* 0x00003802ff007988 */ /* 0x0003e40008000814 */
.L_x_19:
[----:B------:R-:W-:Y:S05]  /*0840*/  BSYNC B1 ;  /* 0x0000000000017941 */ /* 0x000fea0003800000 */
.L_x_18:
[----:B------:R1:W-:Y:S02]  /*0850*/  @!P2 STS [UR20+0x20], R5 ;  /* 0x00002005ff00a988 */ /* 0x0003e40008000814 */
.L_x_20:
[----:B------:R-:W-:Y:S05]  /*0860*/  BSYNC B2 ;  /* 0x0000000000027941 */ /* 0x000fea0003800000 */
.L_x_17:
[----:B------:R-:W-:Y:S05]  /*0870*/  WARPSYNC.ALL ;  /* 0x0000000000007948 */ /* 0x000fea0003800000 */
[----:B-1----:R-:W1:Y:S01]  /*0880*/  LDC R5, c[0x0][0x22c] ;  /* 0x00008b00ff057b82 */ /* 0x002e620000000800 */
[----:B------:R-:W-:Y:S01]  /*0890*/  BSSY B2, `(.L_x_21) ;  /* 0x000000b000027945 */ /* 0x000fe20003800000 */
[----:B-1----:R-:W-:-:S03]  /*08a0*/  VIADD R5, R5, 0xffffffff ;  /* 0xffffffff05057836 */ /* 0x002fc60000000000 */
[----:B------:R-:W-:Y:S05]  /*08b0*/  @P2 BRA `(.L_x_22) ;  /* 0x0000000000202947 */ /* 0x000fea0003800000 */
[----:B---345:R-:W1:Y:S01]  /*08c0*/  LDS R2, [UR20+0x1c] ;  /* 0x00001c14ff027984 */ /* 0x038e620008000800 */
[----:B------:R-:W3:Y:S03]  /*08d0*/  LDC.64 R10, c[0x0][0x240] ;  /* 0x00009000ff0a7b82 */ /* 0x000ee60000000a00 */
[----:B------:R4:W-:Y:S01]  /*08e0*/  STS [UR20+0x24], R5 ;  /* 0x00002405ff007988 */ /* 0x0009e20008000814 */
[--C-:B---3--:R-:W-:Y:S02]  /*08f0*/  SHF.R.U32.HI R9, RZ, 0x4, R11.reuse ;  /* 0x00000004ff097819 */ /* 0x108fe4000001160b */
[----:B------:R-:W-:-:S05]  /*0900*/  SHF.R.U64 R3, R10, 0x4, R11 ;  /* 0x000000040a037819 */ /* 0x000fca000000120b */
[----:B------:R4:W-:Y:S01]  /*0910*/  STS [UR20+0xc], R3 ;  /* 0x00000c03ff007988 */ /* 0x0009e20008000814 */
[----:B-1----:R-:W-:-:S05]  /*0920*/  LOP3.LUT R2, R2, 0xf, R9, 0xb8, !PT ;  /* 0x0000000f02027812 */ /* 0x002fca00078eb809 */
[----:B------:R4:W-:Y:S02]  /*0930*/  STS [UR20+0x1c], R2 ;  /* 0x00001c02ff007988 */ /* 0x0009e40008000814 */
.L_x_22:
[----:B------:R-:W-:Y:S05]  /*0940*/  BSYNC B2 ;  /* 0x0000000000027941 */ /* 0x000fea0003800000 */
.L_x_21:
[----:B------:R-:W-:Y:S04]  /*0950*/  BSSY B3, `(.L_x_23) ;  /* 0x000001d000037945 */ /* 0x000fe80003800000 */
[----:B------:R-:W-:Y:S04]  /*0960*/  BSSY B2, `(.L_x_24) ;  /* 0x0000018000027945 */ /* 0x000fe80003800000 */
[----:B------:R-:W-:Y:S05]  /*0970*/  @P2 BRA `(.L_x_25) ;  /* 0x00000000001c2947 */ /* 0x000fea0003800000 */
[----:B---345:R-:W1:Y:S02]  /*0980*/  LDS R2, [UR20+0x34] ;  /* 0x00003414ff027984 */ /* 0x038e640008000800 */
[----:B-1----:R-:W-:-:S05]  /*0990*/  LOP3.LUT R2, R2, 0x7, RZ, 0xb8, !PT ;  /* 0x0000000702027812 */ /* 0x002fca00078eb8ff */
[----:B------:R1:W-:Y:S01]  /*09a0*/  STS [UR20+0x34], R2 ;  /* 0x00003402ff007988 */ /* 0x0003e20008000814 */
[----:B------:R-:W-:Y:S05]  /*09b0*/  @P2 BRA `(.L_x_26) ;  /* 0x00000000001c2947 */ /* 0x000fea0003800000 */
[----:B-1----:R-:W1:Y:S02]  /*09c0*/  LDS R2, [UR20+0x34] ;  /* 0x00003414ff027984 */ /* 0x002e640008000800 */
[----:B-1----:R-:W-:-:S05]  /*09d0*/  LOP3.LUT R2, R2, 0x38, RZ, 0xb8, !PT ;  /* 0x0000003802027812 */ /* 0x002fca00078eb8ff */
[----:B------:R1:W-:Y:S02]  /*09e0*/  STS [UR20+0x34], R2 ;  /* 0x00003402ff007988 */ /* 0x0003e40008000814 */
.L_x_25:
[----:B------:R-:W-:Y:S05]  /*09f0*/  @P2 BRA `(.L_x_27) ;  /* 0x00000000001c2947 */ /* 0x000fea0003800000 */
[----:B-1-345:R-:W1:Y:S02]  /*0a00*/  LDS R2, [UR20+0x8] ;  /* 0x00000814ff027984 */ /* 0x03ae640008000800 */
[----:B-1----:R-:W-:-:S05]  /*0a10*/  LOP3.LUT R2, R2, 0x780, RZ, 0xb8, !PT ;  /* 0x0000078002027812 */ /* 0x002fca00078eb8ff */
[----:B------:R3:W-:Y:S02]  /*0a20*/  STS [UR20+0x8], R2 ;  /* 0x00000802ff007988 */ /* 0x0007e40008000814 */
.L_x_26:
[----:B------:R-:W-:Y:S05]  /*0a30*/  @P2 BRA `(.L_x_28) ;  /* 0x0000000000282947 */ /* 0x000fea0003800000 */
[----:B-1-3--:R-:W1:Y:S02]  /*0a40*/  LDS R2, [UR20+0x8] ;  /* 0x00000814ff027984 */ /* 0x00ae640008000800 */
[----:B-1----:R-:W-:-:S05]  /*0a50*/  LOP3.LUT R2, R2, 0x1800, RZ, 0xb8, !PT ;  /* 0x0000180002027812 */ /* 0x002fca00078eb8ff */
[----:B------:R1:W-:Y:S02]  /*0a60*/  STS [UR20+0x8], R2 ;  /* 0x00000802ff007988 */ /* 0x0003e40008000814 */
.L_x_27:
[----:B------:R-:W-:Y:S05]  /*0a70*/  @P2 BREAK B2 ;  /* 0x0000000000022942 */ /* 0x000fea0003800000 */
[----:B------:R-:W-:Y:S05]  /*0a80*/  @P2 BRA `(.L_x_29) ;  /* 0x0000000000242947 */ /* 0x000fea0003800000 */
[----:B-1-345:R-:W1:Y:S01]  /*0a90*/  LDS R2, [UR20+0x8] ;  /* 0x00000814ff027984 */ /* 0x03ae620008000800 */
[----:B------:R-:W-:-:S05]  /*0aa0*/  IMAD.MOV.U32 R3, RZ, RZ, 0x6000 ;  /* 0x00006000ff037424 */ /* 0x000fca00078e00ff */
[----:B-1----:R-:W-:-:S04]  /*0ab0*/  LOP3.LUT R2, R2, 0x4000, R3, 0xd8, !PT ;  /* 0x0000400002027812 */ /* 0x002fc800078ed803 */
[----:B------:R-:W-:-:S05]  /*0ac0*/  LOP3.LUT R2, R2, 0x400000, RZ, 0xb8, !PT ;  /* 0x0040000002027812 */ /* 0x000fca00078eb8ff */
[----:B------:R4:W-:Y:S02]  /*0ad0*/  STS [UR20+0x8], R2 ;  /* 0x00000802ff007988 */ /* 0x0009e40008000814 */
.L_x_28:
[----:B------:R-:W-:Y:S05]  /*0ae0*/  BSYNC B2 ;  /* 0x0000000000027941 */ /* 0x000fea0003800000 */
.L_x_24:
[----:B-1-34-:R-:W1:Y:S02]  /*0af0*/  @!P2 LDS R2, [UR20+0x8] ;  /* 0x00000814ff02a984 */ /* 0x01ae640008000800 */
[----:B-1----:R-:W-:-:S05]  /*0b00*/  @!P2 LOP3.LUT R2, R2, 0x8000, RZ, 0xb8, !PT ;  /* 0x000080000202a812 */ /* 0x002fca00078eb8ff */
[----:B------:R1:W-:Y:S02]  /*0b10*/  @!P2 STS [UR20+0x8], R2 ;  /* 0x00000802ff00a988 */ /* 0x0003e40008000814 */
.L_x_29:
[----:B------:R-:W-:Y:S05]  /*0b20*/  BSYNC B3 ;  /* 0x0000000000037941 */ /* 0x000fea0003800000 */
.L_x_23:
[----:B------:R-:W-:Y:S05]  /*0b30*/  WARPSYNC.ALL ;  /* 0x0000000000007948 */ /* 0x000fea0003800000 */
[----:B------:R-:W-:-:S04]  /*0b40*/  UIADD3 UR25, UR5, 0x80, URZ ;  /* 0x0000008005197890 */ /* 0x000fc8000fffe03f */
[----:B------:R-:W-:-:S04]  /*0b50*/  UIADD3 UR24, UP0, UR25, UR26, URZ ;  /* 0x0000001a19187290 */ /* 0x000fc8000ff1e03f */
[----:B------:R-:W-:Y:S01]  /*0b60*/  ULEA.HI.X.SX32 UR25, UR25, UR27, 0x1, UP0 ;  /* 0x0000001b19197291 */ /* 0x000fe200080f0e3f */
[----:B------:R-:W-:Y:S11]  /*0b70*/  @P0 BRA `(.L_x_30) ;  /* 0x0000000000280947 */ /* 0x000ff60003800000 */
[----:B-1-345:R-:W1:Y:S01]  /*0b80*/  S2R R2, SR_LANEID ;  /* 0x0000000000027919 */ /* 0x03ae620000000000 */
[----:B------:R-:W-:Y:S05]  /*0b90*/  WARPSYNC.ALL ;  /* 0x0000000000007948 */ /* 0x000fea0003800000 */
[----:B-1----:R-:W-:-:S05]  /*0ba0*/  IMAD.SHL.U32 R8, R2, 0x4, RZ ;  /* 0x0000000402087824 */ /* 0x002fca00078e00ff */
[----:B------:R-:W1:Y:S01]  /*0bb0*/  LDS R9, [R8+UR20] ;  /* 0x0000001408097984 */ /* 0x000e620008000800 */
[----:B------:R-:W-:-:S05]  /*0bc0*/  IADD3 R2, P1, R8, UR24, RZ ;  /* 0x0000001808027c10 */ /* 0x000fca000ff3e0ff */
[----:B------:R-:W-:-:S05]  /*0bd0*/  IMAD.X R3, RZ, RZ, UR25, P1 ;  /* 0x00000019ff037e24 */ /* 0x000fca00088e06ff */
[----:B-1----:R1:W3:Y:S01]  /*0be0*/  ATOMG.E.EXCH.STRONG.GPU PT, RZ, [R2], R9 ;  /* 0x0000000902ff73a8 */ /* 0x0022e200041ee100 */
[----:B------:R-:W-:-:S04]  /*0bf0*/  DEPBAR {5,4,3,2,1,0} ;  /* 0x0000003f0000791a */ /* 0x000fc80000000000 */
[----:B------:R1:W-:Y:S01]  /*0c00*/  UTMACCTL.IV [UR24] ;  /* 0x00000000180079b9 */ /* 0x0003e20008000000 */
[----:B------:R-:W-:Y:S01]  /*0c10*/  NOP ;  /* 0x0000000000007918 */ /* 0x000fe20000000000 */
.L_x_30:
[----:B------:R-:W-:Y:S05]  /*0c20*/  @P0 BRA `(.L_x_31) ;  /* 0x00000000000c0947 */ /* 0x000fea0003800000 */
[----:B------:R0:W-:Y:S01]  /*0c30*/  UTMACMDFLUSH ;  /* 0x00000000000079b7 */ /* 0x0001e20000000000 */
[----:B------:R-:W-:Y:S05]  /*0c40*/  @P0 BRA `(.L_x_31) ;  /* 0x0000000000040947 */ /* 0x000fea0003800000 */
[----:B------:R-:W-:-:S04]  /*0c50*/  DEPBAR.LE SB0, 0x0 ;  /* 0x000080000000791a */ /* 0x000fc80000000000 */
.L_x_31:
[----:B------:R-:W-:Y:S05]  /*0c60*/  WARPSYNC.ALL ;  /* 0x0000000000007948 */ /* 0x000fea0003800000 */
[----:B---3--:R-:W-:Y:S06]  /*0c70*/  BAR.SYNC.DEFER_BLOCKING 0x0 ;  /* 0x0000000000007b1d */ /* 0x008fec0000010000 */
[----:B------:R-:W-:Y:S02]  /*0c80*/  BSSY B3, `(.L_x_32) ;  /* 0x000000b000037945 */ /* 0x000fe40003800000 */
[----:B------:R-:W-:Y:S06]  /*0c90*/  BAR.SYNC.DEFER_BLOCKING 0x0 ;  /* 0x0000000000007b1d */ /* 0x000fec0000010000 */
[----:B------:R3:W-:Y:S01]  /*0ca0*/  @!P0 STS [R4], RZ ;  /* 0x000000ff04008388 */ /* 0x0007e20000000800 */
[----:B------:R-:W-:Y:S01]  /*0cb0*/  NOP ;  /* 0x0000000000007918 */ /* 0x000fe20000000000 */
[----:B------:R-:W-:Y:S05]  /*0cc0*/  @P2 BRA `(.L_x_33) ;  /* 0x0000000000182947 */ /* 0x000fea0003800000 */
[----:B-1--45:R-:W1:Y:S01]  /*0cd0*/  LDS R2, [UR20+0x8] ;  /* 0x00000814ff027984 */ /* 0x032e620008000800 */
[----:B------:R-:W4:Y:S01]  /*0ce0*/  LDC.64 R8, c[0x0][0x220] ;  /* 0x00008800ff087b82 */ /* 0x000f220000000a00 */
[----:B------:R-:W-:Y:S02]  /*0cf0*/  IMAD.MOV.U32 R3, RZ, RZ, 0x70 ;  /* 0x00000070ff037424 */ /* 0x000fe400078e00ff */
[----:B----4-:R4:W-:Y:S03]  /*0d00*/  STS.64 [UR20], R8 ;  /* 0x00000008ff007988 */ /* 0x0109e60008000a14 */
[----:B-1----:R-:W-:-:S05]  /*0d10*/  LOP3.LUT R2, R2, 0x10, R3, 0xd8, !PT ;  /* 0x0000001002027812 */ /* 0x002fca00078ed803 */
[----:B------:R4:W-:Y:S02]  /*0d20*/  STS [UR20+0x8], R2 ;  /* 0x00000802ff007988 */ /* 0x0009e40008000814 */
.L_x_33:
[----:B-1----:R-:W-:Y:S05]  /*0d30*/  BSYNC B3 ;  /* 0x0000000000037941 */ /* 0x002fea0003800000 */
.L_x_32:
[----:B------:R-:W-:Y:S04]  /*0d40*/  BSSY B3, `(.L_x_34) ;  /* 0x0000033000037945 */ /* 0x000fe80003800000 */
[----:B------:R-:W-:Y:S04]  /*0d50*/  BSSY B4, `(.L_x_35) ;  /* 0x000002e000047945 */ /* 0x000fe80003800000 */
[----:B------:R-:W-:Y:S05]  /*0d60*/  @P2 BRA `(.L_x_36) ;  /* 0x0000000000242947 */ /* 0x000fea0003800000 */
[----:B----45:R-:W1:Y:S01]  /*0d70*/  LDS R2, [UR20+0x34] ;  /* 0x00003414ff027984 */ /* 0x030e620008000800 */
[----:B------:R-:W-:-:S05]  /*0d80*/  IMAD.MOV.U32 R3, RZ, RZ, 0x7f000000 ;  /* 0x7f000000ff037424 */ /* 0x000fca00078e00ff */
[----:B-1----:R-:W-:-:S05]  /*0d90*/  LOP3.LUT R2, R2, 0xff000000, R3, 0xb8, !PT ;  /* 0xff00000002027812 */ /* 0x002fca00078eb803 */
[----:B------:R1:W-:Y:S01]  /*0da0*/  STS [UR20+0x34], R2 ;  /* 0x00003402ff007988 */ /* 0x0003e20008000814 */
[----:B------:R-:W-:Y:S05]  /*0db0*/  @P2 BRA `(.L_x_37) ;  /* 0x0000000000182947 */ /* 0x000fea0003800000 */
[----:B-1----:R-:W1:Y:S01]  /*0dc0*/  LDS R2, [UR20+0x38] ;  /* 0x00003814ff027984 */ /* 0x002e620008000800 */
[----:B------:R-:W-:-:S05]  /*0dd0*/  IMAD.MOV.U32 R3, RZ, RZ, 0x7f ;  /* 0x0000007fff037424 */ /* 0x000fca00078e00ff */
[----:B-1----:R-:W-:-:S05]  /*0de0*/  LOP3.LUT R2, R2, 0xff, R3, 0xb8, !PT ;  /* 0x000000ff02027812 */ /* 0x002fca00078eb803 */
[----:B------:R1:W-:Y:S02]  /*0df0*/  STS [UR20+0x38], R2 ;  /* 0x00003802ff007988 */ /* 0x0003e40008000814 */
.L_x_36:
[----:B------:R-:W-:Y:S05]  /*0e00*/  @P2 BRA `(.L_x_38) ;  /* 0x00000000000c2947 */ /* 0x000fea0003800000 */
[----:B------:R1:W-:Y:S02]  /*0e10*/  STS [UR20+0x20], R5 ;  /* 0x00002005ff007988 */ /* 0x0003e40008000814 */
.L_x_37:
[----:B------:R-:W-:Y:S05]  /*0e20*/  @P2 BRA `(.L_x_39) ;  /* 0x0000000000242947 */ /* 0x000fea0003800000 */
[----:B------:R1:W-:Y:S02]  /*0e30*/  STS [UR20+0x24], R6 ;  /* 0x00002406ff007988 */ /* 0x0003e40008000814 */
.L_x_38:
[----:B------:R-:W-:Y:S05]  /*0e40*/  @P2 BRA `(.L_x_40) ;  /* 0x00000000002c2947 */ /* 0x000fea0003800000 */
[----:B-1--45:R-:W1:Y:S01]  /*0e50*/  LDS R2, [UR20+0x1c] ;  /* 0x00001c14ff027984 */ /* 0x032e620008000800 */
[----:B------:R-:W4:Y:S02]  /*0e60*/  LDC.64 R8, c[0x0][0x248] ;  /* 0x00009200ff087b82 */ /* 0x000f240000000a00 */
[--C-:B----4-:R-:W-:Y:S02]  /*0e70*/  SHF.R.U32.HI R5, RZ, 0x4, R9.reuse ;  /* 0x00000004ff057819 */ /* 0x110fe40000011609 */
[----:B------:R-:W-:-:S05]  /*0e80*/  SHF.R.U64 R3, R8, 0x4, R9 ;  /* 0x0000000408037819 */ /* 0x000fca0000001209 */
[----:B------:R4:W-:Y:S01]  /*0e90*/  STS [UR20+0xc], R3 ;  /* 0x00000c03ff007988 */ /* 0x0009e20008000814 */
[----:B-1----:R-:W-:-:S05]  /*0ea0*/  LOP3.LUT R2, R2, 0xf, R5, 0xb8, !PT ;  /* 0x0000000f02027812 */ /* 0x002fca00078eb805 */
[----:B------:R4:W-:Y:S02]  /*0eb0*/  STS [UR20+0x1c], R2 ;  /* 0x00001c02ff007988 */ /* 0x0009e40008000814 */
.L_x_39:
[----:B------:R-:W-:Y:S05]  /*0ec0*/  @P2 BRA `(.L_x_41) ;  /* 0x00000000001c2947 */ /* 0x000fea0003800000 */
[----:B-1--45:R-:W1:Y:S02]  /*0ed0*/  LDS R2, [UR20+0x34] ;  /* 0x00003414ff027984 */ /* 0x032e640008000800 */
[----:B-1----:R-:W-:-:S05]  /*0ee0*/  LOP3.LUT R2, R2, 0x7, RZ, 0xb8, !PT ;  /* 0x0000000702027812 */ /* 0x002fca00078eb8ff */
[----:B------:R1:W-:Y:S02]  /*0ef0*/  STS [UR20+0x34], R2 ;  /* 0x00003402ff007988 */ /* 0x0003e40008000814 */
.L_x_40:
[----:B------:R-:W-:Y:S05]  /*0f00*/  @P2 BRA `(.L_x_42) ;  /* 0x00000000001c2947 */ /* 0x000fea0003800000 */
[----:B-1--45:R-:W1:Y:S02]  /*0f10*/  LDS R2, [UR20+0x34] ;  /* 0x00003414ff027984 */ /* 0x032e640008000800 */
[----:B-1----:R-:W-:-:S05]  /*0f20*/  LOP3.LUT R2, R2, 0x38, RZ, 0xb8, !PT ;  /* 0x0000003802027812 */ /* 0x002fca00078eb8ff */
[----:B------:R1:W-:Y:S02]  /*0f30*/  STS [UR20+0x34], R2 ;  /* 0x00003402ff007988 */ /* 0x0003e40008000814 */
.L_x_41:
[----:B------:R-:W-:Y:S05]  /*0f40*/  @P2 BRA `(.L_x_43) ;  /* 0x00000000001c2947 */ /* 0x000fea0003800000 */
[----:B-1--45:R-:W1:Y:S02]  /*0f50*/  LDS R2, [UR20+0x8] ;  /* 0x00000814ff027984 */ /* 0x032e640008000800 */
[----:B-1----:R-:W-:-:S05]  /*0f60*/  LOP3.LUT R2, R2, 0x780, RZ, 0xb8, !PT ;  /* 0x0000078002027812 */ /* 0x002fca00078eb8ff */
[----:B------:R1:W-:Y:S02]  /*0f70*/  STS [UR20+0x8], R2 ;  /* 0x00000802ff007988 */ /* 0x0003e40008000814 */
.L_x_42:
[----:B------:R-:W-:Y:S05]  /*0f80*/  @P2 BRA `(.L_x_44) ;  /* 0x0000000000282947 */ /* 0x000fea0003800000 */
[----:B-1--45:R-:W1:Y:S02]  /*0f90*/  LDS R2, [UR20+0x8] ;  /* 0x00000814ff027984 */ /* 0x032e640008000800 */
[----:B-1----:R-:W-:-:S05]  /*0fa0*/  LOP3.LUT R2, R2, 0x1800, RZ, 0xb8, !PT ;  /* 0x0000180002027812 */ /* 0x002fca00078eb8ff */
[----:B------:R1:W-:Y:S02]  /*0fb0*/  STS [UR20+0x8], R2 ;  /* 0x00000802ff007988 */ /* 0x0003e40008000814 */
.L_x_43:
[----:B------:R-:W-:Y:S05]  /*0fc0*/  @P2 BREAK B4 ;  /* 0x0000000000042942 */ /* 0x000fea0003800000 */
[----:B------:R-:W-:Y:S05]  /*0fd0*/  @P2 BRA `(.L_x_45) ;  /* 0x0000000000242947 */ /* 0x000fea0003800000 */
[----:B-1--45:R-:W1:Y:S01]  /*0fe0*/  LDS R2, [UR20+0x8] ;  /* 0x00000814ff027984 */ /* 0x032e620008000800 */
[----:B------:R-:W-:-:S05]  /*0ff0*/  IMAD.MOV.U32 R3, RZ, RZ, 0x6000 ;  /* 0x00006000ff037424 */ /* 0x000fca00078e00ff */
[----:B-1----:R-:W-:-:S04]  /*1000*/  LOP3.LUT R2, R2, 0x6000, R3, 0xd8, !PT ;  /* 0x0000600002027812 */ /* 0x002fc800078ed803 */
[----:B------:R-:W-:-:S05]  /*1010*/  LOP3.LUT R2, R2, 0x400000, RZ, 0xb8, !PT ;  /* 0x0040000002027812 */ /* 0x000fca00078eb8ff */
[----:B------:R1:W-:Y:S02]  /*1020*/  STS [UR20+0x8], R2 ;  /* 0x00000802ff007988 */ /* 0x0003e40008000814 */
.L_x_44:
[----:B------:R-:W-:Y:S05]  /*1030*/  BSYNC B4 ;  /* 0x0000000000047941 */ /* 0x000fea0003800000 */
.L_x_35:
[----:B-1--45:R-:W1:Y:S02]  /*1040*/  @!P2 LDS R2, [UR20+0x8] ;  /* 0x00000814ff02a984 */ /* 0x032e640008000800 */
[----:B-1----:R-:W-:-:S05]  /*1050*/  @!P2 LOP3.LUT R2, R2, 0x8000, RZ, 0xb8, !PT ;  /* 0x000080000202a812 */ /* 0x002fca00078eb8ff */
[----:B------:R1:W-:Y:S02]  /*1060*/  @!P2 STS [UR20+0x8], R2 ;  /* 0x00000802ff00a988 */ /* 0x0003e40008000814 */
.L_x_45:
[----:B------:R-:W-:Y:S05]  /*1070*/  BSYNC B3 ;  /* 0x0000000000037941 */ /* 0x000fea0003800000 */
.L_x_34:
[----:B------:R-:W-:Y:S05]  /*1080*/  WARPSYNC.ALL ;  /* 0x0000000000007948 */ /* 0x000fea0003800000 */
[----:B------:R-:W-:Y:S01]  /*1090*/  UIADD3 UR5, UR5, 0x100, URZ ;  /* 0x0000010005057890 */ /* 0x000fe2000fffe03f */
[----:B------:R-:W-:Y:S01]  /*10a0*/  ISETP.GE.AND P1, PT, R12, 0x1, PT ;  /* 0x000000010c00780c */ /* 0x000fe20003f26270 */
[----:B------:R-:W-:Y:S01]  /*10b0*/  IMAD.MOV.U32 R24, RZ, RZ, RZ ;  /* 0x000000ffff187224 */ /* 0x000fe200078e00ff */
[----:B------:R-:W-:Y:S01]  /*10c0*/  SHF.R.U32.HI R6, RZ, 0x5, R0 ;  /* 0x00000005ff067819 */ /* 0x000fe20000011600 */
[----:B------:R-:W-:-:S04]  /*10d0*/  UIADD3 UR26, UP0, UR5, UR26, URZ ;  /* 0x0000001a051a7290 */ /* 0x000fc8000ff1e03f */
[----:B------:R-:W-:Y:S01]  /*10e0*/  ULEA.HI.X.SX32 UR27, UR5, UR27, 0x1, UP0 ;  /* 0x0000001b051b7291 */ /* 0x000fe200080f0e3f */
[----:B------:R-:W-:Y:S11]  /*10f0*/  @P0 BRA `(.L_x_46) ;  /* 0x0000000000280947 */ /* 0x000ff60003800000 */
[----:B-1--45:R-:W2:Y:S01]  /*1100*/  S2R R2, SR_LANEID ;  /* 0x0000000000027919 */ /* 0x032ea20000000000 */
[----:B------:R-:W-:Y:S05]  /*1110*/  WARPSYNC.ALL ;  /* 0x0000000000007948 */ /* 0x000fea0003800000 */
[----:B--23--:R-:W-:-:S05]  /*1120*/  IMAD.SHL.U32 R4, R2, 0x4, RZ ;  /* 0x0000000402047824 */ /* 0x00cfca00078e00ff */
[----:B------:R-:W1:Y:S01]  /*1130*/  LDS R5, [R4+UR20] ;  /* 0x0000001404057984 */ /* 0x000e620008000800 */
[----:B------:R-:W-:-:S05]  /*1140*/  IADD3 R2, P3, R4, UR26, RZ ;  /* 0x0000001a04027c10 */ /* 0x000fca000ff7e0ff */
[----:B------:R-:W-:-:S05]  /*1150*/  IMAD.X R3, RZ, RZ, UR27, P3 ;  /* 0x0000001bff037e24 */ /* 0x000fca00098e06ff */
[----:B-1----:R1:W2:Y:S01]  /*1160*/  ATOMG.E.EXCH.STRONG.GPU PT, RZ, [R2], R5 ;  /* 0x0000000502ff73a8 */ /* 0x0022a200041ee100 */
[----:B------:R-:W-:-:S04]  /*1170*/  DEPBAR {5,4,3,2,1,0} ;  /* 0x0000003f0000791a */ /* 0x000fc80000000000 */
[----:B------:R1:W-:Y:S01]  /*1180*/  UTMACCTL.IV [UR26] ;  /* 0x000000001a0079b9 */ /* 0x0003e20008000000 */
[----:B------:R-:W-:Y:S01]  /*1190*/  NOP ;  /* 0x0000000000007918 */ /* 0x000fe20000000000 */
.L_x_46:
[----:B------:R-:W-:Y:S05]  /*11a0*/  @P0 BRA `(.L_x_47) ;  /* 0x00000000000c0947 */ /* 0x000fea0003800000 */
[----:B------:R0:W-:Y:S01]  /*11b0*/  UTMACMDFLUSH ;  /* 0x00000000000079b7 */ /* 0x0001e20000000000 */
[----:B------:R-:W-:Y:S05]  /*11c0*/  @P0 BRA `(.L_x_47) ;  /* 0x0000000000040947 */ /* 0x000fea0003800000 */
[----:B------:R-:W-:-:S04]  /*11d0*/  DEPBAR.LE SB0, 0x0 ;  /* 0x000080000000791a */ /* 0x000fc80000000000 */
.L_x_47:
[----:B------:R-:W-:Y:S05]  /*11e0*/  WARPSYNC.ALL ;  /* 0x0000000000007948 */ /* 0x000fea0003800000 */
[----:B--2---:R-:W-:Y:S01]  /*11f0*/  BAR.SYNC.DEFER_BLOCKING 0x0 ;  /* 0x0000000000007b1d */ /* 0x004fe20000010000 */
[----:B------:R-:W-:Y:S01]  /*1200*/  R2UR UR21, R6 ;  /* 0x00000000061572ca */ /* 0x000fe200000e0000 */
[----:B------:R-:W-:Y:S01]  /*1210*/  USHF.L.U32 UR15, UR31, 0x8, URZ ;  /* 0x000000081f0f7899 */ /* 0x000fe2000800063f */
[----:B------:R-:W-:Y:S01]  /*1220*/  IMAD.MOV.U32 R25, RZ, RZ, RZ ;  /* 0x000000ffff197224 */ /* 0x000fe200078e00ff */
[----:B------:R-:W-:Y:S02]  /*1230*/  CS2R R26, SRZ ;  /* 0x00000000001a7805 */ /* 0x000fe4000001ff00 */
[----:B------:R-:W-:Y:S01]  /*1240*/  CS2R R28, SRZ ;  /* 0x00000000001c7805 */ /* 0x000fe2000001ff00 */
[----:B------:R-:W-:Y:S01]  /*1250*/  VOTEU.ALL UP0, P2 ;  /* 0x00000000003f7886 */ /* 0x000fe20001000000 */
[----:B------:R-:W-:Y:S01]  /*1260*/  UMOV UR6, 0x1 ;  /* 0x0000000100067882 */ /* 0x000fe20000000000 */
[----:B------:R-:W-:Y:S01]  /*1270*/  VOTEU.ALL UP1, P2 ;  /* 0x00000000003f7886 */ /* 0x000fe20001020000 */
[----:B------:R-:W-:Y:S01]  /*1280*/  VOTEU.ALL UP2, P2 ;  /* 0x00000000003f7886 */ /* 0x000fe20001040000 */
[----:B------:R-:W-:Y:S01]  /*1290*/  VOTEU.ALL UP3, P2 ;  /* 0x00000000003f7886 */ /* 0x000fe20001060000 */
[----:B------:R-:W-:-:S04]  /*12a0*/  @!UP0 UIADD3 UR8, -UR6, 0x100000, URZ ;  /* 0x0010000006088890 */ /* 0x000fc8000fffe13f */
[----:B------:R-:W-:Y:S02]  /*12b0*/  @!UP0 USHF.L.U32 UR9, UR8, 0xb, URZ ;  /* 0x0000000b08098899 */ /* 0x000fe4000800063f */
[----:B------:R-:W-:Y:S01]  /*12c0*/  @!UP0 USHF.L.U32 UR8, UR8, 0x1, URZ ;  /* 0x0000000108088899 */ /* 0x000fe2000800063f */
[----:B------:R-:W-:Y:S01]  /*12d0*/  CS2R R30, SRZ ;  /* 0x00000000001e7805 */ /* 0x000fe2000001ff00 */
        /* <DEDUP_REMOVED lines=12> */
[----:B------:R-:W-:Y:S01]  /*13a0*/  VOTEU.ALL UP0, P2 ;  /* 0x00000000003f7886 */ /* 0x000fe20001000000 */
[----:B------:R-:W-:Y:S02]  /*13b0*/  CS2R R38, SRZ ;  /* 0x0000000000267805 */ /* 0x000fe4000001ff00 */
[----:B------:R-:W-:Y:S02]  /*13c0*/  CS2R R40, SRZ ;  /* 0x0000000000287805 */ /* 0x000fe4000001ff00 */
[----:B------:R-:W-:Y:S02]  /*13d0*/  CS2R R42, SRZ ;  /* 0x00000000002a7805 */ /* 0x000fe4000001ff00 */
[----:B------:R-:W-:Y:S01]  /*13e0*/  CS2R R44, SRZ ;  /* 0x00000000002c7805 */ /* 0x000fe2000001ff00 */
[----:B------:R-:W2:Y:S02]  /*13f0*/  FENCE.VIEW.ASYNC.S ;  /* 0x00000000000073c6 */ /* 0x000ea40000000000 */
[----:B--2---:R-:W2:Y:S02]  /*1400*/  @!UP0 SYNCS.EXCH.64 URZ, [UR20+0x18000], UR8 ;  /* 0x01800008143f85b2 */ /* 0x004ea40008000100 */
[----:B--2---:R-:W-:Y:S01]  /*1410*/  BAR.SYNC.DEFER_BLOCKING 0x0 ;  /* 0x0000000000007b1d */ /* 0x004fe20000010000 */
[----:B------:R-:W-:-:S02]  /*1420*/  CS2R R46, SRZ ;  /* 0x00000000002e7805 */ /* 0x000fc4000001ff00 */
[----:B------:R-:W-:Y:S02]  /*1430*/  CS2R R48, SRZ ;  /* 0x0000000000307805 */ /* 0x000fe4000001ff00 */
[----:B------:R-:W-:Y:S02]  /*1440*/  CS2R R50, SRZ ;  /* 0x0000000000327805 */ /* 0x000fe4000001ff00 */
[----:B------:R-:W-:Y:S02]  /*1450*/  CS2R R52, SRZ ;  /* 0x0000000000347805 */ /* 0x000fe4000001ff00 */
[----:B------:R-:W-:Y:S02]  /*1460*/  CS2R R54, SRZ ;  /* 0x0000000000367805 */ /* 0x000fe4000001ff00 */
[----:B------:R-:W-:Y:S02]  /*1470*/  CS2R R56, SRZ ;  /* 0x0000000000387805 */ /* 0x000fe4000001ff00 */
        /* <DEDUP_REMOVED lines=16> */
[----:B------:R-:W-:Y:S01]  /*1580*/  CS2R R90, SRZ ;  /* 0x00000000005a7805 */ /* 0x000fe2000001ff00 */
[----:B------:R2:W4:Y:S02]  /*1590*/  @!UP1 SYNCS.EXCH.64 URZ, [UR20+0x18008], UR10 ;  /* 0x0180080a143f95b2 */ /* 0x0005240008000100 */
[----:B----4-:R-:W-:Y:S01]  /*15a0*/  BAR.SYNC.DEFER_BLOCKING 0x0 ;  /* 0x0000000000007b1d */ /* 0x010fe20000010000 */
        /* <DEDUP_REMOVED lines=9> */
[----:B------:R-:W-:Y:S01]  /*1640*/  CS2R R110, SRZ ;  /* 0x00000000006e7805 */ /* 0x000fe2000001ff00 */
[----:B--2---:R-:W-:Y:S01]  /*1650*/  USHF.L.U32 UR11, UR30, 0x7, URZ ;  /* 0x000000071e0b7899 */ /* 0x004fe2000800063f */
        /* <DEDUP_REMOVED lines=12> */
[----:B------:R2:W4:Y:S02]  /*1720*/  @!UP2 SYNCS.EXCH.64 URZ, [UR20+0x18010], UR12 ;  /* 0x0180100c143fa5b2 */ /* 0x0005240008000100 */
[----:B----4-:R-:W-:Y:S01]  /*1730*/  BAR.SYNC.DEFER_BLOCKING 0x0 ;  /* 0x0000000000007b1d */ /* 0x010fe20000010000 */
[----:B------:R-:W-:Y:S02]  /*1740*/  CS2R R136, SRZ ;  /* 0x0000000000887805 */ /* 0x000fe4000001ff00 */
[----:B------:R-:W-:-:S02]  /*1750*/  CS2R R138, SRZ ;  /* 0x00000000008a7805 */ /* 0x000fc4000001ff00 */
[----:B------:R-:W-:Y:S02]  /*1760*/  CS2R R140, SRZ ;  /* 0x00000000008c7805 */ /* 0x000fe4000001ff00 */
[----:B------:R-:W-:Y:S02]  /*1770*/  CS2R R142, SRZ ;  /* 0x00000000008e7805 */ /* 0x000fe4000001ff00 */
[----:B------:R-:W-:Y:S02]  /*1780*/  CS2R R144, SRZ ;  /* 0x0000000000907805 */ /* 0x000fe4000001ff00 */
[----:B------:R-:W-:Y:S02]  /*1790*/  CS2R R146, SRZ ;  /* 0x0000000000927805 */ /* 0x000fe4000001ff00 */
[----:B------:R-:W-:Y:S02]  /*17a0*/  CS2R R148, SRZ ;  /* 0x0000000000947805 */ /* 0x000fe4000001ff00 */
[----:B------:R-:W-:Y:S01]  /*17b0*/  CS2R R150, SRZ ;  /* 0x0000000000967805 */ /* 0x000fe2000001ff00 */
[----:B------:R2:W4:Y:S01]  /*17c0*/  @!UP3 SYNCS.EXCH.64 URZ, [UR20+0x18018], UR6 ;  /* 0x01801806143fb5b2 */ /* 0x0005220008000100 */
[----:B------:R-:W-:Y:S05]  /*17d0*/  @!P1 BRA `(.L_x_48) ;  /* 0x0000000800049947 */ /* 0x000fea0003800000 */
        /* <DEDUP_REMOVED lines=64> */
[----:B------:R-:W-:Y:S01]  /*1be0*/  UMOV UR5, URZ ;  /* 0x0000003f00057c82 */ /* 0x000fe20008000000 */
[----:B------:R-:W-:-:S05]  /*1bf0*/  UMOV UR10, URZ ;  /* 0x0000003f000a7c82 */ /* 0x000fca0008000000 */
.L_x_50:
[----:B----4-:R-:W-:Y:S01]  /*1c00*/  BAR.SYNC.DEFER_BLOCKING 0x0 ;  /* 0x0000000000007b1d */ /* 0x010fe20000010000 */
[----:B------:R-:W-:Y:S01]  /*1c10*/  ULEA UR32, UR5, UR20, 0x3 ;  /* 0x0000001405207291 */ /* 0x000fe2000f8e183f */
[----:B-1----:R-:W-:Y:S01]  /*1c20*/  @!P2 IMAD.MOV.U32 R3, RZ, RZ, 0x6000 ;  /* 0x00006000ff03a424 */ /* 0x002fe200078e00ff */
[----:B------:R-:W-:Y:S01]  /*1c30*/  ELECT P0, URZ, PT ;  /* 0x00000000003f782f */ /* 0x000fe20003800000 */
[----:B-----5:R-:W-:Y:S01]  /*1c40*/  IMAD.U32 R2, RZ, RZ, UR4 ;  /* 0x00000004ff027e24 */ /* 0x020fe2000f8e00ff */
[----:B------:R-:W-:Y:S02]  /*1c50*/  ULEA UR8, UR5, UR20, 0xd ;  /* 0x0000001405087291 */ /* 0x000fe4000f8e683f */
[C---:B------:R-:W-:Y:S02]  /*1c60*/  ISETP.LT.U32.AND P0, PT, R7.reuse, 0x20, P0 ;  /* 0x000000200700780c */ /* 0x040fe40000701070 */
[----:B------:R-:W-:Y:S02]  /*1c70*/  ELECT P1, URZ, PT ;  /* 0x00000000003f782f */ /* 0x000fe40003820000 */
[----:B------:R-:W-:Y:S01]  /*1c80*/  SHF.L.U32 R2, R2, 0x1f, RZ ;  /* 0x0000001f02027819 */ /* 0x000fe200000006ff */
[----:B------:R-:W-:Y:S01]  /*1c90*/  UIADD3 UR8, UR8, 0x10000, URZ ;  /* 0x0001000008087890 */ /* 0x000fe2000fffe03f */
[----:B------:R-:W-:Y:S01]  /*1ca0*/  ISETP.LT.U32.AND P1, PT, R7, 0x20, P1 ;  /* 0x000000200700780c */ /* 0x000fe20000f21070 */
[----:B--2---:R-:W-:Y:S01]  /*1cb0*/  ULEA UR12, UR5, UR20, 0xe ;  /* 0x00000014050c7291 */ /* 0x004fe2000f8e703f */
[----:B------:R-:W-:Y:S01]  /*1cc0*/  UMOV UR14, UR10 ;  /* 0x0000000a000e7c82 */ /* 0x000fe20008000000 */
[----:B------:R-:W-:-:S02]  /*1cd0*/  USHF.L.U32 UR16, UR21, 0x6, URZ ;  /* 0x0000000615107899 */ /* 0x000fc4000800063f */
[----:B------:R-:W-:Y:S02]  /*1ce0*/  USHF.R.U32.HI UR18, URZ, 0x4, UR12 ;  /* 0x000000043f127899 */ /* 0x000fe4000801160c */
[----:B------:R-:W-:Y:S01]  /*1cf0*/  VOTEU.ANY UP0, P0 ;  /* 0x00000000003f7886 */ /* 0x000fe20000000100 */
[----:B------:R-:W-:Y:S01]  /*1d00*/  VOTEU.ANY UP2, P0 ;  /* 0x00000000003f7886 */ /* 0x000fe20000040100 */
[----:B------:R-:W-:Y:S01]  /*1d10*/  ULOP3.LUT UR16, UR16, 0x100, URZ, 0xc0, !UPT ;  /* 0x0000010010107892 */ /* 0x000fe2000f8ec03f */
[----:B------:R1:W-:Y:S01]  /*1d20*/  @!P2 SYNCS.ARRIVE.TRANS64 RZ, [UR32+0x18000], R3 ;  /* 0x01800003ffffa9a7 */ /* 0x0003e20008000020 */
[----:B------:R-:W-:Y:S01]  /*1d30*/  BAR.SYNC.DEFER_BLOCKING 0x0 ;  /* 0x0000000000007b1d */ /* 0x000fe20000010000 */
[----:B------:R-:W-:Y:S02]  /*1d40*/  @UP0 UIADD3 UR9, UR32, 0x18000, URZ ;  /* 0x0001800020090890 */ /* 0x000fe4000fffe03f */
[----:B------:R-:W-:Y:S02]  /*1d50*/  ULEA.HI UR16, UR8, UR16, URZ, 0x1c ;  /* 0x0000001008107291 */ /* 0x000fe4000f8fe03f */
[----:B------:R-:W-:Y:S01]  /*1d60*/  USGXT.U32 UR18, UR18, 0xe ;  /* 0x0000000e1212789a */ /* 0x000fe20008000000 */
[----:B------:R-:W-:Y:S01]  /*1d70*/  @UP0 UMOV UR6, UR22 ;  /* 0x0000001600060c82 */ /* 0x000fe20008000000 */
[----:B------:R-:W-:Y:S01]  /*1d80*/  @UP0 UMOV UR7, UR23 ;  /* 0x0000001700070c82 */ /* 0x000fe20008000000 */
[----:B------:R-:W-:Y:S01]  /*1d90*/  VOTEU.ANY UP1, P1 ;  /* 0x00000000003f7886 */ /* 0x000fe20000820100 */
[----:B------:R-:W-:Y:S01]  /*1da0*/  VOTEU.ANY UP3, P1 ;  /* 0x00000000003f7886 */ /* 0x000fe20000860100 */
[----:B------:R-:W-:Y:S01]  /*1db0*/  UMOV UR19, 0x80000020 ;  /* 0x8000002000137882 */ /* 0x000fe20000000000 */
[----:B------:R-:W-:-:S02]  /*1dc0*/  UMOV UR17, 0x80000020 ;  /* 0x8000002000117882 */ /* 0x000fc40000000000 */
[----:B------:R-:W-:Y:S01]  /*1dd0*/  @UP1 UIADD3 UR13, UR32, 0x18000, URZ ;  /* 0x00018000200d1890 */ /* 0x000fe2000fffe03f */
[----:B------:R-:W-:Y:S01]  /*1de0*/  @UP1 UMOV UR28, UR24 ;  /* 0x00000018001c1c82 */ /* 0x000fe20008000000 */
[----:B------:R-:W-:Y:S01]  /*1df0*/  @UP1 UMOV UR29, UR25 ;  /* 0x00000019001d1c82 */ /* 0x000fe20008000000 */
[----:B------:R2:W-:Y:S01]  /*1e00*/  @UP2 UTMALDG.2D [UR8], [UR6] ;  /* 0x00000008060025b4 */ /* 0x0005e20008008000 */
[----:B------:R4:W-:Y:S06]  /*1e10*/  MEMBAR.ALL.CTA ;  /* 0x0000000000007992 */ /* 0x0009ec0000008000 */
[----:B----4-:R-:W4:Y:S01]  /*1e20*/  FENCE.VIEW.ASYNC.S ;  /* 0x00000000000073c6 */ /* 0x010f220000000000 */
[----:B--2---:R-:W-:-:S07]  /*1e30*/  ULOP3.LUT UR8, UR16, 0x3fff, URZ, 0xc0, !UPT ;  /* 0x00003fff10087892 */ /* 0x004fce000f8ec03f */
[----:B------:R-:W-:Y:S01]  /*1e40*/  UMOV UR16, UR8 ;  /* 0x0000000800107c82 */ /* 0x000fe20008000000 */
[----:B----4-:R-:W-:Y:S06]  /*1e50*/  BAR.SYNC.DEFER_BLOCKING 0x0 ;  /* 0x0000000000007b1d */ /* 0x010fec0000010000 */
[----:B------:R1:W-:Y:S02]  /*1e60*/  @UP3 UTMALDG.2D [UR12], [UR28] ;  /* 0x0000000c1c0035b4 */ /* 0x0003e40008008000 */
[----:B------:R-:W-:Y:S06]  /*1e70*/  BAR.SYNC.DEFER_BLOCKING 0x0 ;  /* 0x0000000000007b1d */ /* 0x000fec0000010000 */
[----:B------:R-:W2:Y:S02]  /*1e80*/  SYNCS.PHASECHK.TRANS64.TRYWAIT P0, [UR32+0x18000], R2 ;  /* 0x01800002ff0075a7 */ /* 0x000ea40008000160 */
[----:B-12---:R-:W-:Y:S05]  /*1e90*/  @!P0 BRA `(.L_x_49) ;  /* 0x0000000800fc8947 */ /* 0x006fea0003800000 */
.L_x_51:
[----:B------:R-:W-:Y:S02]  /*1ea0*/  WARPGROUP.DEPBAR.LE gsb0, 0x0 ;  /* 0x00008000000079c5 */ /* 0x000fe40000010000 */
[----:B------:R-:W-:Y:S01]  /*1eb0*/  WARPGROUP.ARRIVE ;  /* 0x00000000000079c5 */ /* 0x000fe20000000000 */
[----:B------:R-:W1:Y:S01]  /*1ec0*/  LDC R2, c[0x0][0x230] ;  /* 0x00008c00ff027b82 */ /* 0x000e620000000800 */
[----:B------:R-:W-:Y:S01]  /*1ed0*/  UIADD3 UR10, UR10, 0x40, URZ ;  /* 0x000000400a0a7890 */ /* 0x000fe2000fffe03f */
[----:B------:R-:W-:Y:S01]  /*1ee0*/  UMOV UR6, UR18 ;  /* 0x0000001200067c82 */ /* 0x000fe20008000000 */
[----:B------:R-:W-:Y:S02]  /*1ef0*/  UMOV UR7, URZ ;  /* 0x0000003f00077c82 */ /* 0x000fe40008000000 */
[----:B------:R-:W-:Y:S01]  /*1f00*/  QGMMA.64x256x32.F32.E4M3.E4M3 R24, gdesc[UR16], R24 ;  /* 0x03e00000101879f3 */ /* 0x000fe20008700818 */
[----:B------:R-:W-:Y:S01]  /*1f10*/  UMOV UR16, 0xfffffffe ;  /* 0xfffffffe00107882 */ /* 0x000fe20000000000 */
[----:B------:R-:W-:Y:S01]  /*1f20*/  UMOV UR17, 0x7fffffdf ;  /* 0x7fffffdf00117882 */ /* 0x000fe20000000000 */
[----:B------:R-:W-:-:S02]  /*1f30*/  UIADD3 UR5, UR5, 0x1, URZ ;  /* 0x0000000105057890 */ /* 0x000fc4000fffe03f */
[----:B------:R-:W-:Y:S02]  /*1f40*/  UIADD3.64 UR18, UR6, -UR16, URZ ;  /* 0x8000001006127297 */ /* 0x000fe4000fffe03f */
[----:B------:R-:W-:Y:S01]  /*1f50*/  UISETP.NE.U32.AND UP0, UPT, UR5, 0x4, UPT ;  /* 0x000000040500788c */ /* 0x000fe2000bf05070 */
[----:B------:R-:W-:Y:S01]  /*1f60*/  UMOV UR6, UR8 ;  /* 0x0000000800067c82 */ /* 0x000fe20008000000 */
[----:B------:R-:W-:Y:S02]  /*1f70*/  UMOV UR7, URZ ;  /* 0x0000003f00077c82 */ /* 0x000fe40008000000 */
[----:B------:R-:W-:Y:S02]  /*1f80*/  USEL UR5, UR5, URZ, UP0 ;  /* 0x0000003f05057287 */ /* 0x000fe40008000000 */
[----:B------:R-:W-:Y:S02]  /*1f90*/  UIADD3.64 UR16, UR6, -UR16, URZ ;  /* 0x8000001006107297 */ /* 0x000fe4000fffe03f */
[----:B------:R-:W-:Y:S01]  /*1fa0*/  USEL UR6, URZ, 0x1, UP0 ;  /* 0x000000013f067887 */ /* 0x000fe20008000000 */
[----:B-1----:R-:W-:-:S03]  /*1fb0*/  ISETP.LE.AND P0, PT, R2, UR10, PT ;  /* 0x0000000a02007c0c */ /* 0x002fc6000bf03270 */
[----:B------:R-:W-:-:S09]  /*1fc0*/  ULOP3.LUT UR4, UR4, UR6, URZ, 0x3c, !UPT ;  /* 0x0000000604047292 */ /* 0x000fd2000f8e3c3f */
[----:B------:R-:W-:Y:S01]  /*1fd0*/  QGMMA.64x256x32.F32.E4M3.E4M3 R24, gdesc[UR16], R24, gsb0 ;  /* 0x03e00000101879f3 */ /* 0x000fe20008000818 */
[----:B------:R-:W-:Y:S05]  /*1fe0*/  @!P0 BRA `(.L_x_50) ;  /* 0xfffffffc00048947 */ /* 0x000fea000383ffff */
.L_x_48:
[----:B------:R-:W-:Y:S02]  /*1ff0*/  WARPGROUP.DEPBAR.LE gsb0, 0x0 ;  /* 0x00008000000079c5 */ /* 0x000fe40000010000 */
[----:B----4-:R-:W-:Y:S01]  /*2000*/  BAR.SYNC.DEFER_BLOCKING 0x0 ;  /* 0x0000000000007b1d */ /* 0x010fe20000010000 */
[C---:B-1---5:R-:W-:Y:S01]  /*2010*/  IMAD.SHL.U32 R2, R0.reuse, 0x40, RZ ;  /* 0x0000004000027824 */ /* 0x062fe200078e00ff */
[C---:B------:R-:W-:Y:S01]  /*2020*/  LOP3.LUT R3, R0.reuse, 0x1c, RZ, 0xc0, !PT ;  /* 0x0000001c00037812 */ /* 0x040fe200078ec0ff */
[----:B---3--:R-:W-:Y:S01]  /*2030*/  IMAD.SHL.U32 R4, R0, 0x2, RZ ;  /* 0x0000000200047824 */ /* 0x008fe200078e00ff */
[----:B------:R-:W-:Y:S02]  /*2040*/  ELECT P0, URZ, PT ;  /* 0x00000000003f782f */ /* 0x000fe40003800000 */
[----:B------:R-:W-:Y:S01]  /*2050*/  F2FP.SATFINITE.E4M3.F32.PACK_AB_MERGE_C R24, R25, R24, RZ ;  /* 0x000000181918723e */ /* 0x000fe200048070ff */
[----:B------:R-:W-:Y:S01]  /*2060*/  ULOP3.LUT UR21, UR21, 0x1, URZ, 0xc0, !UPT ;  /* 0x0000000115157892 */ /* 0x000fe2000f8ec03f */
[----:B------:R-:W-:Y:S01]  /*2070*/  LOP3.LUT R2, R2, 0x3800, RZ, 0xc0, !PT ;  /* 0x0000380002027812 */ /* 0x000fe200078ec0ff */
[----:B------:R-:W-:Y:S01]  /*2080*/  UMOV UR10, UR11 ;  /* 0x0000000b000a7c82 */ /* 0x000fe20008000000 */
[----:B------:R-:W-:Y:S01]  /*2090*/  LOP3.LUT R4, R4, 0x6, RZ, 0xc0, !PT ;  /* 0x0000000604047812 */ /* 0x000fe200078ec0ff */
[----:B------:R-:W-:Y:S01]  /*20a0*/  ULEA UR9, UR21, UR15, 0x7 ;  /* 0x0000000f15097291 */ /* 0x000fe2000f8e383f */
[----:B------:R-:W-:Y:S01]  /*20b0*/  F2FP.SATFINITE.E4M3.F32.PACK_AB_MERGE_C R26, R27, R26, RZ ;  /* 0x0000001a1b1a723e */ /* 0x000fe200048070ff */
[----:B------:R-:W-:Y:S01]  /*20c0*/  IMAD R2, R3, 0x20, R2 ;  /* 0x0000002003027824 */ /* 0x000fe200078e0202 */
[----:B------:R-:W-:Y:S01]  /*20d0*/  F2FP.SATFINITE.E4M3.F32.PACK_AB_MERGE_C R28, R29, R28, RZ ;  /* 0x0000001c1d1c723e */ /* 0x000fe200048070ff */
[----:B------:R-:W-:Y:S01]  /*20e0*/  IMAD R3, R3, 0x4, R4 ;  /* 0x0000000403037824 */ /* 0x000fe200078e0204 */
[----:B------:R-:W-:Y:S01]  /*20f0*/  F2FP.SATFINITE.E4M3.F32.PACK_AB_MERGE_C R30, R31, R30, RZ ;  /* 0x0000001e1f1e723e */ /* 0x000fe200048070ff */
[----:B------:R-:W-:Y:S01]  /*2100*/  ULEA UR8, UR21, UR20, 0xe ;  /* 0x0000001415087291 */ /* 0x000fe2000f8e703f */
[----:B------:R-:W-:Y:S01]  /*2110*/  F2FP.SATFINITE.E4M3.F32.PACK_AB_MERGE_C R88, R89, R88, RZ ;  /* 0x000000585958723e */ /* 0x000fe200048070ff */
[----:B------:R-:W-:Y:S01]  /*2120*/  IMAD.IADD R3, R2, 0x1, R3 ;  /* 0x0000000102037824 */ /* 0x000fe200078e0203 */
[----:B------:R-:W-:-:S02]  /*2130*/  F2FP.SATFINITE.E4M3.F32.PACK_AB_MERGE_C R90, R91, R90, RZ ;  /* 0x0000005a5b5a723e */ /* 0x000fc400048070ff */
[----:B------:R-:W-:Y:S02]  /*2140*/  F2FP.SATFINITE.E4M3.F32.PACK_AB_MERGE_C R92, R93, R92, RZ ;  /* 0x0000005c5d5c723e */ /* 0x000fe400048070ff */
[----:B------:R-:W-:Y:S01]  /*2150*/  F2FP.SATFINITE.E4M3.F32.PACK_AB_MERGE_C R94, R95, R94, RZ ;  /* 0x0000005e5f5e723e */ /* 0x000fe200048070ff */
[----:B------:R-:W1:Y:S02]  /*2160*/  @!P2 SYNCS.CCTL.IV [UR20+0x18000] ;  /* 0x01800000ff00a9b1 */ /* 0x000e640008000014 */
[----:B-1----:R-:W-:Y:S01]  /*2170*/  BAR.SYNC.DEFER_BLOCKING 0x0 ;  /* 0x0000000000007b1d */ /* 0x002fe20000010000 */
[----:B------:R-:W-:Y:S02]  /*2180*/  F2FP.SATFINITE.E4M3.F32.PACK_AB_MERGE_C R32, R33, R32, RZ ;  /* 0x000000202120723e */ /* 0x000fe400048070ff */
[----:B------:R-:W-:Y:S02]  /*2190*/  F2FP.SATFINITE.E4M3.F32.PACK_AB_MERGE_C R34, R35, R34, RZ ;  /* 0x000000222322723e */ /* 0x000fe400048070ff */
[----:B------:R-:W-:-:S02]  /*21a0*/  F2FP.SATFINITE.E4M3.F32.PACK_AB_MERGE_C R36, R37, R36, RZ ;  /* 0x000000242524723e */ /* 0x000fc400048070ff */
[----:B------:R-:W-:Y:S02]  /*21b0*/  F2FP.SATFINITE.E4M3.F32.PACK_AB_MERGE_C R38, R39, R38, RZ ;  /* 0x000000262726723e */ /* 0x000fe400048070ff */
[----:B------:R-:W-:Y:S02]  /*21c0*/  F2FP.SATFINITE.E4M3.F32.PACK_AB_MERGE_C R96, R97, R96, RZ ;  /* 0x000000606160723e */ /* 0x000fe400048070ff */
[----:B------:R-:W-:Y:S02]  /*21d0*/  F2FP.SATFINITE.E4M3.F32.PACK_AB_MERGE_C R98, R99, R98, RZ ;  /* 0x000000626362723e */ /* 0x000fe400048070ff */
[----:B------:R-:W-:Y:S02]  /*21e0*/  F2FP.SATFINITE.E4M3.F32.PACK_AB_MERGE_C R100, R101, R100, RZ ;  /* 0x000000646564723e */ /* 0x000fe400048070ff */
[----:B------:R-:W-:Y:S02]  /*21f0*/  F2FP.SATFINITE.E4M3.F32.PACK_AB_MERGE_C R102, R103, R102, RZ ;  /* 0x000000666766723e */ /* 0x000fe400048070ff */
[----:B------:R-:W-:-:S02]  /*2200*/  ISETP.LT.U32.AND P0, PT, R7, 0x40, P0 ;  /* 0x000000400700780c */ /* 0x000fc40000701070 */
[----:B------:R-:W-:Y:S02]  /*2210*/  LOP3.LUT R5, R3, 0x10, RZ, 0x3c, !PT ;  /* 0x0000001003057812 */ /* 0x000fe400078e3cff */
[----:B------:R-:W-:Y:S02]  /*2220*/  F2FP.SATFINITE.E4M3.F32.PACK_AB_MERGE_C R40, R41, R40, RZ ;  /* 0x000000282928723e */ /* 0x000fe400048070ff */
[----:B------:R-:W-:Y:S01]  /*2230*/  F2FP.SATFINITE.E4M3.F32.PACK_AB_MERGE_C R42, R43, R42, RZ ;  /* 0x0000002a2b2a723e */ /* 0x000fe200048070ff */
[----:B------:R-:W1:Y:S02]  /*2240*/  @!P2 SYNCS.CCTL.IV [UR20+0x18008] ;  /* 0x01800800ff00a9b1 */ /* 0x000e640008000014 */
[----:B-1----:R-:W-:Y:S01]  /*2250*/  BAR.SYNC.DEFER_BLOCKING 0x0 ;  /* 0x0000000000007b1d */ /* 0x002fe20000010000 */
[----:B------:R-:W-:Y:S02]  /*2260*/  F2FP.SATFINITE.E4M3.F32.PACK_AB_MERGE_C R44, R45, R44, RZ ;  /* 0x0000002c2d2c723e */ /* 0x000fe400048070ff */
[----:B------:R-:W-:-:S02]  /*2270*/  F2FP.SATFINITE.E4M3.F32.PACK_AB_MERGE_C R46, R47, R46, RZ ;  /* 0x0000002e2f2e723e */ /* 0x000fc400048070ff */
[----:B------:R-:W-:Y:S01]  /*2280*/  F2FP.SATFINITE.E4M3.F32.PACK_AB_MERGE_C R104, R105, R104, RZ ;  /* 0x000000686968723e */ /* 0x000fe200048070ff */
[----:B------:R-:W-:Y:S01]  /*2290*/  VOTEU.ANY UP0, P0 ;  /* 0x00000000003f7886 */ /* 0x000fe20000000100 */
[----:B------:R-:W-:Y:S01]  /*22a0*/  F2FP.SATFINITE.E4M3.F32.PACK_AB_MERGE_C R106, R107, R106, RZ ;  /* 0x0000006a6b6a723e */ /* 0x000fe200048070ff */
[----:B------:R-:W-:Y:S01]  /*22b0*/  VOTEU.ANY UP1, P0 ;  /* 0x00000000003f7886 */ /* 0x000fe20000020100 */
[----:B------:R-:W-:Y:S02]  /*22c0*/  F2FP.SATFINITE.E4M3.F32.PACK_AB_MERGE_C R108, R109, R108, RZ ;  /* 0x0000006c6d6c723e */ /* 0x000fe400048070ff */
[----:B------:R-:W-:Y:S01]  /*22d0*/  F2FP.SATFINITE.E4M3.F32.PACK_AB_MERGE_C R110, R111, R110, RZ ;  /* 0x0000006e6f6e723e */ /* 0x000fe200048070ff */
[----:B--2---:R-:W-:Y:S01]  /*22e0*/  @UP0 UMOV UR6, UR26 ;  /* 0x0000001a00060c82 */ /* 0x004fe20008000000 */
[----:B------:R-:W-:Y:S01]  /*22f0*/  LOP3.LUT R7, R3, 0x20, RZ, 0x3c, !PT ;  /* 0x0000002003077812 */ /* 0x000fe200078e3cff */
[----:B------:R-:W-:Y:S01]  /*2300*/  @UP0 UMOV UR7, UR27 ;  /* 0x0000001b00070c82 */ /* 0x000fe20008000000 */
[----:B------:R-:W-:-:S02]  /*2310*/  F2FP.SATFINITE.E4M3.F32.PACK_AB_MERGE_C R48, R49, R48, RZ ;  /* 0x000000303130723e */ /* 0x000fc400048070ff */
[----:B------:R-:W-:Y:S02]  /*2320*/  F2FP.SATFINITE.E4M3.F32.PACK_AB_MERGE_C R50, R51, R50, RZ ;  /* 0x000000323332723e */ /* 0x000fe400048070ff */
[----:B------:R-:W-:Y:S02]  /*2330*/  F2FP.SATFINITE.E4M3.F32.PACK_AB_MERGE_C R52, R53, R52, RZ ;  /* 0x000000343534723e */ /* 0x000fe400048070ff */
[----:B------:R-:W-:Y:S02]  /*2340*/  F2FP.SATFINITE.E4M3.F32.PACK_AB_MERGE_C R54, R55, R54, RZ ;  /* 0x000000363736723e */ /* 0x000fe400048070ff */
[----:B------:R-:W-:Y:S01]  /*2350*/  F2FP.SATFINITE.E4M3.F32.PACK_AB_MERGE_C R112, R113, R112, RZ ;  /* 0x000000707170723e */ /* 0x000fe200048070ff */
[----:B------:R-:W1:Y:S02]  /*2360*/  @!P2 SYNCS.CCTL.IV [UR20+0x18010] ;  /* 0x01801000ff00a9b1 */ /* 0x000e640008000014 */
[----:B-1----:R-:W-:Y:S01]  /*2370*/  BAR.SYNC.DEFER_BLOCKING 0x0 ;  /* 0x0000000000007b1d */ /* 0x002fe20000010000 */
[----:B------:R-:W-:-:S02]  /*2380*/  F2FP.SATFINITE.E4M3.F32.PACK_AB_MERGE_C R114, R115, R114, RZ ;  /* 0x000000727372723e */ /* 0x000fc400048070ff */
[----:B------:R-:W-:Y:S02]  /*2390*/  F2FP.SATFINITE.E4M3.F32.PACK_AB_MERGE_C R116, R117, R116, RZ ;  /* 0x000000747574723e */ /* 0x000fe400048070ff */
[----:B------:R-:W-:Y:S02]  /*23a0*/  F2FP.SATFINITE.E4M3.F32.PACK_AB_MERGE_C R118, R119, R118, RZ ;  /* 0x000000767776723e */ /* 0x000fe400048070ff */
[----:B------:R-:W-:Y:S02]  /*23b0*/  LOP3.LUT R9, R3, 0x30, RZ, 0x3c, !PT ;  /* 0x0000003003097812 */ /* 0x000fe400078e3cff */
[----:B------:R-:W-:Y:S02]  /*23c0*/  F2FP.SATFINITE.E4M3.F32.PACK_AB_MERGE_C R56, R57, R56, RZ ;  /* 0x000000383938723e */ /* 0x000fe400048070ff */
[----:B------:R-:W-:Y:S02]  /*23d0*/  F2FP.SATFINITE.E4M3.F32.PACK_AB_MERGE_C R58, R59, R58, RZ ;  /* 0x0000003a3b3a723e */ /* 0x000fe400048070ff */
[----:B------:R-:W-:-:S02]  /*23e0*/  F2FP.SATFINITE.E4M3.F32.PACK_AB_MERGE_C R60, R61, R60, RZ ;  /* 0x0000003c3d3c723e */ /* 0x000fc400048070ff */
[----:B------:R-:W-:Y:S02]  /*23f0*/  F2FP.SATFINITE.E4M3.F32.PACK_AB_MERGE_C R62, R63, R62, RZ ;  /* 0x0000003e3f3e723e */ /* 0x000fe400048070ff */
[----:B------:R-:W-:Y:S02]  /*2400*/  F2FP.SATFINITE.E4M3.F32.PACK_AB_MERGE_C R120, R121, R120, RZ ;  /* 0x000000787978723e */ /* 0x000fe400048070ff */
[----:B------:R-:W-:Y:S02]  /*2410*/  F2FP.SATFINITE.E4M3.F32.PACK_AB_MERGE_C R122, R123, R122, RZ ;  /* 0x0000007a7b7a723e */ /* 0x000fe400048070ff */
[----:B------:R-:W-:Y:S02]  /*2420*/  F2FP.SATFINITE.E4M3.F32.PACK_AB_MERGE_C R124, R125, R124, RZ ;  /* 0x0000007c7d7c723e */ /* 0x000fe400048070ff */
[----:B------:R-:W-:Y:S01]  /*2430*/  F2FP.SATFINITE.E4M3.F32.PACK_AB_MERGE_C R126, R127, R126, RZ ;  /* 0x0000007e7f7e723e */ /* 0x000fe200048070ff */
[----:B------:R-:W1:Y:S02]  /*2440*/  @!P2 SYNCS.CCTL.IV [UR20+0x18018] ;  /* 0x01801800ff00a9b1 */ /* 0x000e640008000014 */
[----:B-1----:R-:W-:Y:S01]  /*2450*/  STS.U16 [R3+UR20], R24 ;  /* 0x0000001803007988 */ /* 0x002fe20008000414 */
[----:B------:R-:W-:-:S02]  /*2460*/  F2FP.SATFINITE.E4M3.F32.PACK_AB_MERGE_C R64, R65, R64, RZ ;  /* 0x000000404140723e */ /* 0x000fc400048070ff */
[----:B------:R-:W-:Y:S01]  /*2470*/  F2FP.SATFINITE.E4M3.F32.PACK_AB_MERGE_C R66, R67, R66, RZ ;  /* 0x000000424342723e */ /* 0x000fe200048070ff */
[----:B------:R-:W-:Y:S01]  /*2480*/  STS.U16 [R3+UR20+0x400], R26 ;  /* 0x0004001a03007988 */ /* 0x000fe20008000414 */
[----:B------:R-:W-:Y:S02]  /*2490*/  F2FP.SATFINITE.E4M3.F32.PACK_AB_MERGE_C R68, R69, R68, RZ ;  /* 0x000000444544723e */ /* 0x000fe400048070ff */
[----:B------:R-:W-:Y:S01]  /*24a0*/  F2FP.SATFINITE.E4M3.F32.PACK_AB_MERGE_C R70, R71, R70, RZ ;  /* 0x000000464746723e */ /* 0x000fe200048070ff */
[----:B------:R-:W-:Y:S01]  /*24b0*/  STS.U16 [R3+UR20+0x8], R28 ;  /* 0x0000081c03007988 */ /* 0x000fe20008000414 */
[----:B------:R-:W-:Y:S02]  /*24c0*/  F2FP.SATFINITE.E4M3.F32.PACK_AB_MERGE_C R128, R129, R128, RZ ;  /* 0x000000808180723e */ /* 0x000fe400048070ff */
[----:B------:R-:W-:Y:S01]  /*24d0*/  F2FP.SATFINITE.E4M3.F32.PACK_AB_MERGE_C R130, R131, R130, RZ ;  /* 0x000000828382723e */ /* 0x000fe200048070ff */
[----:B------:R-:W-:Y:S01]  /*24e0*/  STS.U16 [R3+UR20+0x408], R30 ;  /* 0x0004081e03007988 */ /* 0x000fe20008000414 */
        /* <DEDUP_REMOVED lines=14> */
[----:B------:R-:W-:Y:S01]  /*25d0*/  STS.U16 [R5+UR20], R32 ;  /* 0x0000002005007988 */ /* 0x000fe20008000414 */
        /* <DEDUP_REMOVED lines=11> */
[----:B------:R-:W-:Y:S04]  /*2690*/  STS.U16 [R5+UR20+0x4000], R96 ;  /* 0x0040006005007988 */ /* 0x000fe80008000414 */
[----:B------:R-:W-:Y:S04]  /*26a0*/  STS.U16 [R5+UR20+0x4400], R98 ;  /* 0x0044006205007988 */ /* 0x000fe80008000414 */
[----:B------:R-:W-:Y:S04]  /*26b0*/  STS.U16 [R5+UR20+0x4008], R100 ;  /* 0x0040086405007988 */ /* 0x000fe80008000414 */
[----:B------:R1:W-:Y:S04]  /*26c0*/  STS.U16 [R5+UR20+0x4408], R102 ;  /* 0x0044086605007988 */ /* 0x0003e80008000414 */
[----:B------:R-:W-:Y:S04]  /*26d0*/  STS.U16 [R7+UR20], R40 ;  /* 0x0000002807007988 */ /* 0x000fe80008000414 */
[----:B------:R-:W-:Y:S01]  /*26e0*/  STS.U16 [R7+UR20+0x400], R42 ;  /* 0x0004002a07007988 */ /* 0x000fe20008000414 */
[----:B-1----:R-:W-:-:S03]  /*26f0*/  LOP3.LUT R5, R3, 0x40, RZ, 0x3c, !PT ;  /* 0x0000004003057812 */ /* 0x002fc600078e3cff */
[----:B------:R-:W-:Y:S04]  /*2700*/  STS.U16 [R7+UR20+0x8], R44 ;  /* 0x0000082c07007988 */ /* 0x000fe80008000414 */
[----:B------:R-:W-:Y:S04]  /*2710*/  STS.U16 [R7+UR20+0x408], R46 ;  /* 0x0004082e07007988 */ /* 0x000fe80008000414 */
        /* <DEDUP_REMOVED lines=15> */
[----:B-1----:R-:W-:-:S02]  /*2810*/  LOP3.LUT R9, R3, 0x60, RZ, 0x3c, !PT ;  /* 0x0000006003097812 */ /* 0x002fc400078e3cff */
[----:B------:R-:W-:Y:S01]  /*2820*/  LOP3.LUT R3, R3, 0x70, RZ, 0x3c, !PT ;  /* 0x0000007003037812 */ /* 0x000fe200078e3cff */
[----:B------:R-:W-:Y:S04]  /*2830*/  STS.U16 [R5+UR20+0x8], R60 ;  /* 0x0000083c05007988 */ /* 0x000fe80008000414 */
[----:B------:R-:W-:Y:S04]  /*2840*/  STS.U16 [R5+UR20+0x408], R62 ;  /* 0x0004083e05007988 */ /* 0x000fe80008000414 */
[----:B------:R-:W-:Y:S04]  /*2850*/  STS.U16 [R5+UR20+0x4000], R120 ;  /* 0x0040007805007988 */ /* 0x000fe80008000414 */
[----:B------:R-:W-:Y:S04]  /*2860*/  STS.U16 [R5+UR20+0x4400], R122 ;  /* 0x0044007a05007988 */ /* 0x000fe80008000414 */
[----:B------:R-:W-:Y:S04]  /*2870*/  STS.U16 [R5+UR20+0x4008], R124 ;  /* 0x0040087c05007988 */ /* 0x000fe80008000414 */
[----:B------:R-:W-:Y:S04]  /*2880*/  STS.U16 [R5+UR20+0x4408], R126 ;  /* 0x0044087e05007988 */ /* 0x000fe80008000414 */
[----:B------:R-:W-:Y:S04]  /*2890*/  STS.U16 [R7+UR20], R64 ;  /* 0x0000004007007988 */ /* 0x000fe80008000414 */
[----:B------:R-:W-:Y:S04]  /*28a0*/  STS.U16 [R7+UR20+0x400], R66 ;  /* 0x0004004207007988 */ /* 0x000fe80008000414 */
        /* <DEDUP_REMOVED lines=21> */
[----:B------:R-:W-:Y:S01]  /*2a00*/  STS.U16 [R3+UR20+0x4408], R150 ;  /* 0x0044089603007988 */ /* 0x000fe20008000414 */
[----:B------:R1:W-:Y:S06]  /*2a10*/  MEMBAR.ALL.CTA ;  /* 0x0000000000007992 */ /* 0x0003ec0000008000 */
[----:B-1----:R-:W1:Y:S02]  /*2a20*/  FENCE.VIEW.ASYNC.S ;  /* 0x00000000000073c6 */ /* 0x002e640000000000 */
[----:B-1----:R-:W-:Y:S06]  /*2a30*/  BAR.SYNC.DEFER_BLOCKING 0x0 ;  /* 0x0000000000007b1d */ /* 0x002fec0000010000 */
[----:B------:R1:W-:Y:S01]  /*2a40*/  @UP1 UTMASTG.2D [UR8], [UR6] ;  /* 0x00000008060013b5 */ /* 0x0003e20008008000 */
[----:B------:R0:W-:Y:S01]  /*2a50*/  UTMACMDFLUSH ;  /* 0x00000000000079b7 */ /* 0x0001e20000000000 */
[----:B------:R-:W-:-:S04]  /*2a60*/  DEPBAR.LE SB0, 0x0 ;  /* 0x000080000000791a */ /* 0x000fc80000000000 */
[----:B------:R-:W-:Y:S06]  /*2a70*/  BAR.SYNC.DEFER_BLOCKING 0x0 ;  /* 0x0000000000007b1d */ /* 0x000fec0000010000 */
[----:B-1----:R-:W-:Y:S05]  /*2a80*/  EXIT ;  /* 0x000000000000794d */ /* 0x002fea0003800000 */
.L_x_49:
[----:B------:R-:W1:Y:S02]  /*2a90*/  SYNCS.PHASECHK.TRANS64.TRYWAIT P0, [UR32+0x18000], R2 ;  /* 0x01800002ff0075a7 */ /* 0x000e640008000160 */
[----:B-1----:R-:W-:Y:S05]  /*2aa0*/  @!P0 BRA `(.L_x_49) ;  /* 0xfffffffc00f88947 */ /* 0x002fea000383ffff */
[----:B------:R-:W-:Y:S05]  /*2ab0*/  BRA `(.L_x_51) ;  /* 0xfffffff000f87947 */ /* 0x000fea000383ffff */
.L_x_52:
[----:B------:R-:W-:-:S00]  /*2ac0*/  BRA `(.L_x_52) ;  /* 0xfffffffc00fc7947 */ /* 0x000fc0000383ffff */
[----:B------:R-:W-:-:S00]  /*2ad0*/  NOP ;  /* 0x0000000000007918 */ /* 0x000fc00000000000 */
        /* <DEDUP_REMOVED lines=10> */
.L_x_53:


//--------------------- .nv.shared.gluon_wgmma    --------------------------
	.section	.nv.shared.gluon_wgmma,"aw",@nobits
	.sectionflags	@""
	.align	16
	.zero		1024


//--------------------- .nv.shared.reserved.0     --------------------------
	.section	.nv.shared.reserved.0,"aw",@nobits
	.weak		__nv_reservedSMEM_offset_0_alias
	.size		__nv_reservedSMEM_offset_0_alias, 0, 0
	.other		__nv_reservedSMEM_offset_0_alias,@"STO_CUDA_RESERVED_SHARED STV_DEFAULT"
__nv_reservedSMEM_offset_0_alias:
	.zero		0


//--------------------- .nv.constant0.gluon_wgmma --------------------------
	.section	.nv.constant0.gluon_wgmma,"a",@progbits
	.sectionflags	@""
	.align	4
.nv.constant0.gluon_wgmma:
	.zero		608


//--------------------- SYMBOLS --------------------------

	.type		.nv.reservedSmem.offset0,@object
	.size		.nv.reservedSmem.offset0,0x4
